def matmul_kernel(
    a_ptr,
    b_ptr,
    c_ptr,
    M,
    N,
    K,
    stride_am,
    stride_ak,
    stride_bk,
    stride_bn,
    stride_cm,
    stride_cn,
    BLOCK_M: tl.constexpr,
    BLOCK_N: tl.constexpr,
    BLOCK_K: tl.constexpr,
    GROUP_M: tl.constexpr,
):
    pid = tl.program_id(axis=0)
    num_pid_m = tl.cdiv(M, BLOCK_M)
    num_pid_n = tl.cdiv(N, BLOCK_N)
    num_pid_in_group = GROUP_M * num_pid_n
    group_id = pid // num_pid_in_group
    first_pid_m = group_id * GROUP_M
    group_size_m = min(num_pid_m - first_pid_m, GROUP_M)
    pid_m = first_pid_m + ((pid % num_pid_in_group) % group_size_m)
    pid_n = (pid % num_pid_in_group) // group_size_m

    offs_am = (pid_m * BLOCK_M + tl.arange(0, BLOCK_M)) % M
    offs_bn = (pid_n * BLOCK_N + tl.arange(0, BLOCK_N)) % N
    offs_k = tl.arange(0, BLOCK_K)
    a_ptrs = a_ptr + offs_am[:, None] * stride_am + offs_k[None, :] * stride_ak
    b_ptrs = b_ptr + offs_k[:, None] * stride_bk + offs_bn[None, :] * stride_bn

    acc = tl.zeros((BLOCK_M, BLOCK_N), dtype=tl.float32)
    for kk in range(0, tl.cdiv(K, BLOCK_K)):
        a = tl.load(a_ptrs, mask=offs_k[None, :] < K - kk * BLOCK_K, other=0.0)
        b = tl.load(b_ptrs, mask=offs_k[:, None] < K - kk * BLOCK_K, other=0.0)
        acc = tl.dot(a, b, acc)
        a_ptrs += BLOCK_K * stride_ak
        b_ptrs += BLOCK_K * stride_bk

    c = acc.to(c_ptr.dtype.element_ty)
    offs_cm = pid_m * BLOCK_M + tl.arange(0, BLOCK_M)
    offs_cn = pid_n * BLOCK_N + tl.arange(0, BLOCK_N)
    c_ptrs = c_ptr + offs_cm[:, None] * stride_cm + offs_cn[None, :] * stride_cn
    mask = (offs_cm[:, None] < M) & (offs_cn[None, :] < N)
    tl.store(c_ptrs, c, mask=mask)

# config = {"BLOCK_K": 128, "BLOCK_M": 64, "BLOCK_N": 64, "GROUP_M": 8, "arch": "sm_80", "dtype": "fp16", "num_ctas": 1, "num_stages": 3, "num_warps": 8}
# arch = sm_80


// ===== COMPILED SASS (sm_80) =====

	.target	sm_80

	.elftype	@"ET_EXEC"


//--------------------- .note.nv.tkinfo           --------------------------
	.section	.note.nv.tkinfo,"",@"SHT_NOTE"
	.sectionflags	@"SHF_NOTE_NV_TKINFO"
	.tkinfo
        /*0018*/ 	.word	0x00000002
        /*0030*/ 	.string	""
        /*0030*/ 	.string	"ptxas"
        /*0030*/ 	.string	"Cuda compilation tools, release 13.0, V13.0.88"
        /*0030*/ 	.string	"Build cuda_13.0.r13.0/compiler.36424714_0"
        /*0030*/ 	.string	"-v  -suppress-debug-info  -lineinfo  -arch sm_80 "



//--------------------- .note.nv.cuinfo           --------------------------
	.section	.note.nv.cuinfo,"",@"SHT_NOTE"
	.sectionflags	@"SHF_NOTE_NV_CUINFO"
        /*0018*/ 	.short	0x0002
        /*001a*/ 	.short	0x0050
        /*001c*/ 	.short	0x0082
	.zero		2


//--------------------- .nv.info                  --------------------------
	.section	.nv.info,"",@"SHT_CUDA_INFO"
	.align	4


	//----- nvinfo : EIATTR_REGCOUNT
	.align		4
        /*0000*/ 	.byte	0x04, 0x2f
        /*0002*/ 	.short	(.L_1 - .L_0)
	.align		4
.L_0:
        /*0004*/ 	.word	index@(matmul_kernel)
        /*0008*/ 	.word	0x000000fe


	//----- nvinfo : EIATTR_FRAME_SIZE
	.align		4
.L_1:
        /*000c*/ 	.byte	0x04, 0x11
        /*000e*/ 	.short	(.L_3 - .L_2)
	.align		4
.L_2:
        /*0010*/ 	.word	index@(matmul_kernel)
        /*0014*/ 	.word	0x00000000


	//----- nvinfo : EIATTR_MIN_STACK_SIZE
	.align		4
.L_3:
        /*0018*/ 	.byte	0x04, 0x12
        /*001a*/ 	.short	(.L_5 - .L_4)
	.align		4
.L_4:
        /*001c*/ 	.word	index@(matmul_kernel)
        /*0020*/ 	.word	0x00000000
.L_5:


//--------------------- .nv.info.matmul_kernel    --------------------------
	.section	.nv.info.matmul_kernel,"",@"SHT_CUDA_INFO"
	.sectionflags	@""
	.align	4


	//----- nvinfo : EIATTR_CUDA_API_VERSION
	.align		4
        /*0000*/ 	.byte	0x04, 0x37
        /*0002*/ 	.short	(.L_7 - .L_6)
.L_6:
        /*0004*/ 	.word	0x00000082


	//----- nvinfo : EIATTR_SW2861232_WAR
	.align		4
.L_7:
        /*0008*/ 	.byte	0x01, 0x35
	.zero		2


	//----- nvinfo : EIATTR_PARAM_CBANK
	.align		4
        /*000c*/ 	.byte	0x04, 0x0a
        /*000e*/ 	.short	(.L_9 - .L_8)
	.align		4
.L_8:
        /*0010*/ 	.word	index@(.nv.constant0.matmul_kernel)
        /*0014*/ 	.short	0x0160
        /*0016*/ 	.short	0x0050


	//----- nvinfo : EIATTR_CBANK_PARAM_SIZE
	.align		4
.L_9:
        /*0018*/ 	.byte	0x03, 0x19
        /*001a*/ 	.short	0x0050


	//----- nvinfo : EIATTR_KPARAM_INFO
	.align		4
        /*001c*/ 	.byte	0x04, 0x17
        /*001e*/ 	.short	(.L_11 - .L_10)
.L_10:
        /*0020*/ 	.word	0x00000000
        /*0024*/ 	.short	0x000d
        /*0026*/ 	.short	0x0048
        /*0028*/ 	.byte	0x00, 0xf4, 0x21, 0x00


	//----- nvinfo : EIATTR_KPARAM_INFO
	.align		4
.L_11:
        /*002c*/ 	.byte	0x04, 0x17
        /*002e*/ 	.short	(.L_13 - .L_12)
.L_12:
        /*0030*/ 	.word	0x00000000
        /*0034*/ 	.short	0x000c
        /*0036*/ 	.short	0x0040
        /*0038*/ 	.byte	0x00, 0xf4, 0x21, 0x00


	//----- nvinfo : EIATTR_KPARAM_INFO
	.align		4
.L_13:
        /*003c*/ 	.byte	0x04, 0x17
        /*003e*/ 	.short	(.L_15 - .L_14)
.L_14:
        /*0040*/ 	.word	0x00000000
        /*0044*/ 	.short	0x000b
        /*0046*/ 	.short	0x0038
        /*0048*/ 	.byte	0x00, 0xf0, 0x11, 0x00


	//----- nvinfo : EIATTR_KPARAM_INFO
	.align		4
.L_15:
        /*004c*/ 	.byte	0x04, 0x17
        /*004e*/ 	.short	(.L_17 - .L_16)
.L_16:
        /*0050*/ 	.word	0x00000000
        /*0054*/ 	.short	0x000a
        /*0056*/ 	.short	0x0034
        /*0058*/ 	.byte	0x00, 0xf0, 0x11, 0x00


	//----- nvinfo : EIATTR_KPARAM_INFO
	.align		4
.L_17:
        /*005c*/ 	.byte	0x04, 0x17
        /*005e*/ 	.short	(.L_19 - .L_18)
.L_18:
        /*0060*/ 	.word	0x00000000
        /*0064*/ 	.short	0x0009
        /*0066*/ 	.short	0x0030
        /*0068*/ 	.byte	0x00, 0xf0, 0x11, 0x00


	//----- nvinfo : EIATTR_KPARAM_INFO
	.align		4
.L_19:
        /*006c*/ 	.byte	0x04, 0x17
        /*006e*/ 	.short	(.L_21 - .L_20)
.L_20:
        /*0070*/ 	.word	0x00000000
        /*0074*/ 	.short	0x0008
        /*0076*/ 	.short	0x002c
        /*0078*/ 	.byte	0x00, 0xf0, 0x11, 0x00


	//----- nvinfo : EIATTR_KPARAM_INFO
	.align		4
.L_21:
        /*007c*/ 	.byte	0x04, 0x17
        /*007e*/ 	.short	(.L_23 - .L_22)
.L_22:
        /*0080*/ 	.word	0x00000000
        /*0084*/ 	.short	0x0007
        /*0086*/ 	.short	0x0028
        /*0088*/ 	.byte	0x00, 0xf0, 0x11, 0x00


	//----- nvinfo : EIATTR_KPARAM_INFO
	.align		4
.L_23:
        /*008c*/ 	.byte	0x04, 0x17
        /*008e*/ 	.short	(.L_25 - .L_24)
.L_24:
        /*0090*/ 	.word	0x00000000
        /*0094*/ 	.short	0x0006
        /*0096*/ 	.short	0x0024
        /*0098*/ 	.byte	0x00, 0xf0, 0x11, 0x00


	//----- nvinfo : EIATTR_KPARAM_INFO
	.align		4
.L_25:
        /*009c*/ 	.byte	0x04, 0x17
        /*009e*/ 	.short	(.L_27 - .L_26)
.L_26:
        /*00a0*/ 	.word	0x00000000
        /*00a4*/ 	.short	0x0005
        /*00a6*/ 	.short	0x0020
        /*00a8*/ 	.byte	0x00, 0xf0, 0x11, 0x00


	//----- nvinfo : EIATTR_KPARAM_INFO
	.align		4
.L_27:
        /*00ac*/ 	.byte	0x04, 0x17
        /*00ae*/ 	.short	(.L_29 - .L_28)
.L_28:
        /*00b0*/ 	.word	0x00000000
        /*00b4*/ 	.short	0x0004
        /*00b6*/ 	.short	0x001c
        /*00b8*/ 	.byte	0x00, 0xf0, 0x11, 0x00


	//----- nvinfo : EIATTR_KPARAM_INFO
	.align		4
.L_29:
        /*00bc*/ 	.byte	0x04, 0x17
        /*00be*/ 	.short	(.L_31 - .L_30)
.L_30:
        /*00c0*/ 	.word	0x00000000
        /*00c4*/ 	.short	0x0003
        /*00c6*/ 	.short	0x0018
        /*00c8*/ 	.byte	0x00, 0xf0, 0x11, 0x00


	//----- nvinfo : EIATTR_KPARAM_INFO
	.align		4
.L_31:
        /*00cc*/ 	.byte	0x04, 0x17
        /*00ce*/ 	.short	(.L_33 - .L_32)
.L_32:
        /*00d0*/ 	.word	0x00000000
        /*00d4*/ 	.short	0x0002
        /*00d6*/ 	.short	0x0010
        /*00d8*/ 	.byte	0x00, 0xf4, 0x21, 0x00


	//----- nvinfo : EIATTR_KPARAM_INFO
	.align		4
.L_33:
        /*00dc*/ 	.byte	0x04, 0x17
        /*00de*/ 	.short	(.L_35 - .L_34)
.L_34:
        /*00e0*/ 	.word	0x00000000
        /*00e4*/ 	.short	0x0001
        /*00e6*/ 	.short	0x0008
        /*00e8*/ 	.byte	0x00, 0xf4, 0x21, 0x00


	//----- nvinfo : EIATTR_KPARAM_INFO
	.align		4
.L_35:
        /*00ec*/ 	.byte	0x04, 0x17
        /*00ee*/ 	.short	(.L_37 - .L_36)
.L_36:
        /*00f0*/ 	.word	0x00000000
        /*00f4*/ 	.short	0x0000
        /*00f6*/ 	.short	0x0000
        /*00f8*/ 	.byte	0x00, 0xf4, 0x21, 0x00


	//----- nvinfo : EIATTR_MAXREG_COUNT
	.align		4
.L_37:
        /*00fc*/ 	.byte	0x03, 0x1b
        /*00fe*/ 	.short	0x00ff


	//----- nvinfo : EIATTR_NUM_BARRIERS
	.align		4
        /*0100*/ 	.byte	0x02, 0x4c
        /*0102*/ 	.byte	0x01
	.zero		1


	//----- nvinfo : EIATTR_MERCURY_ISA_VERSION
	.align		4
        /*0104*/ 	.byte	0x03, 0x5f
        /*0106*/ 	.short	0x0000


	//----- nvinfo : EIATTR_EXIT_INSTR_OFFSETS
	.align		4
        /*0108*/ 	.byte	0x04, 0x1c
        /*010a*/ 	.short	(.L_39 - .L_38)


	//   ....[0]....
.L_38:
        /*010c*/ 	.word	0x00004fc0


	//   ....[1]....
        /*0110*/ 	.word	0x00004ff0


	//----- nvinfo : EIATTR_REQNTID
	.align		4
.L_39:
        /*0114*/ 	.byte	0x04, 0x10
        /*0116*/ 	.short	(.L_41 - .L_40)
.L_40:
        /*0118*/ 	.word	0x00000100
        /*011c*/ 	.word	0x00000001
        /*0120*/ 	.word	0x00000001
.L_41:


//--------------------- .nv.callgraph             --------------------------
	.section	.nv.callgraph,"",@"SHT_CUDA_CALLGRAPH"
	.align	4
	.sectionentsize	8
	.align		4
        /*0000*/ 	.word	0x00000000
	.align		4
        /*0004*/ 	.word	0xffffffff
	.align		4
        /*0008*/ 	.word	0x00000000
	.align		4
        /*000c*/ 	.word	0xfffffffe
	.align		4
        /*0010*/ 	.word	0x00000000
	.align		4
        /*0014*/ 	.word	0xfffffffd
	.align		4
        /*0018*/ 	.word	0x00000000
	.align		4
        /*001c*/ 	.word	0xfffffffc


//--------------------- .nv.rel.action            --------------------------
	.section	.nv.rel.action,"",@"SHT_CUDA_RELOCINFO"
	.align	8
	.sectionentsize	8
        /*0000*/ 	.byte	0x73, 0x00, 0x00, 0x00, 0x00, 0x00, 0x00, 0x00, 0x00, 0x00, 0x00, 0x11, 0x25, 0x00, 0x05, 0x36


//--------------------- .nv.constant0.matmul_kernel --------------------------
	.section	.nv.constant0.matmul_kernel,"a",@progbits
	.sectionflags	@""
	.align	4
.nv.constant0.matmul_kernel:
	.zero		432


//--------------------- .text.matmul_kernel       --------------------------
	.section	.text.matmul_kernel,"ax",@progbits
	.sectioninfo	@"SHI_REGISTERS=254"
	.align	128
        .global         matmul_kernel
        .type           matmul_kernel,@function
        .size           matmul_kernel,(.L_x_5 - matmul_kernel)
        .other          matmul_kernel,@"STO_CUDA_ENTRY STV_DEFAULT"
matmul_kernel:
.text.matmul_kernel:
[----:B------:R-:W-:Y:S02]  /*0000*/  IMAD.MOV.U32 R1, RZ, RZ, c[0x0][0x28] ;  /* 0x00000a00ff017624 */ /* 0x000fe400078e00ff */
[----:B------:R-:W-:Y:S01]  /*0010*/  IMAD.MOV.U32 R6, RZ, RZ, 0x3f ;  /* 0x0000003fff067424 */ /* 0x000fe200078e00ff */
[----:B------:R-:W0:Y:S01]  /*0020*/  S2R R5, SR_CTAID.X ;  /* 0x0000000000057919 */ /* 0x000e220000002500 */
[----:B------:R-:W-:Y:S02]  /*0030*/  ULDC UR4, c[0x0][0x180] ;  /* 0x0000600000047ab9 */ /* 0x000fe40000000800 */
[----:B------:R-:W-:Y:S01]  /*0040*/  ULDC.64 UR6, c[0x0][0x118] ;  /* 0x0000460000067ab9 */ /* 0x000fe20000000a00 */
[----:B------:R-:W-:-:S04]  /*0050*/  IADD3 R0, R6, c[0x0][0x17c], RZ ;  /* 0x00005f0006007a10 */ /* 0x000fc80007ffe0ff */
[----:B------:R-:W-:-:S04]  /*0060*/  SHF.R.S32.HI R3, RZ, 0x1f, R0 ;  /* 0x0000001fff037819 */ /* 0x000fc80000011400 */
[----:B------:R-:W-:-:S04]  /*0070*/  LEA.HI R3, R3, R0, RZ, 0x6 ;  /* 0x0000000003037211 */ /* 0x000fc800078f30ff */
[----:B------:R-:W-:-:S05]  /*0080*/  SHF.R.S32.HI R3, RZ, 0x6, R3 ;  /* 0x00000006ff037819 */ /* 0x000fca0000011403 */
[----:B------:R-:W-:Y:S01]  /*0090*/  IMAD.SHL.U32 R4, R3, 0x8, RZ ;  /* 0x0000000803047824 */ /* 0x000fe200078e00ff */
[----:B0-----:R-:W-:-:S04]  /*00a0*/  IABS R10, R5 ;  /* 0x00000005000a7213 */ /* 0x001fc80000000000 */
[-C--:B------:R-:W-:Y:S02]  /*00b0*/  IABS R7, R4.reuse ;  /* 0x0000000400077213 */ /* 0x080fe40000000000 */
[----:B------:R-:W-:Y:S02]  /*00c0*/  IABS R11, R4 ;  /* 0x00000004000b7213 */ /* 0x000fe40000000000 */
[----:B------:R-:W0:Y:S08]  /*00d0*/  I2F.RP R0, R7 ;  /* 0x0000000700007306 */ /* 0x000e300000209400 */
[----:B0-----:R-:W0:Y:S02]  /*00e0*/  MUFU.RCP R0, R0 ;  /* 0x0000000000007308 */ /* 0x001e240000001000 */
[----:B0-----:R-:W-:Y:S01]  /*00f0*/  IADD3 R2, R0, 0xffffffe, RZ ;  /* 0x0ffffffe00027810 */ /* 0x001fe20007ffe0ff */
[----:B------:R-:W-:-:S05]  /*0100*/  IMAD.MOV R0, RZ, RZ, -R11 ;  /* 0x000000ffff007224 */ /* 0x000fca00078e0a0b */
[----:B------:R0:W1:Y:S02]  /*0110*/  F2I.FTZ.U32.TRUNC.NTZ R3, R2 ;  /* 0x0000000200037305 */ /* 0x000064000021f000 */
[----:B0-----:R-:W-:Y:S02]  /*0120*/  IMAD.MOV.U32 R2, RZ, RZ, RZ ;  /* 0x000000ffff027224 */ /* 0x001fe400078e00ff */
[----:B-1----:R-:W-:-:S04]  /*0130*/  IMAD.MOV R8, RZ, RZ, -R3 ;  /* 0x000000ffff087224 */ /* 0x002fc800078e0a03 */
[----:B------:R-:W-:Y:S02]  /*0140*/  IMAD R9, R8, R7, RZ ;  /* 0x0000000708097224 */ /* 0x000fe400078e02ff */
[----:B------:R-:W-:Y:S02]  /*0150*/  IMAD.MOV.U32 R8, RZ, RZ, R10 ;  /* 0x000000ffff087224 */ /* 0x000fe400078e000a */
[----:B------:R-:W-:-:S06]  /*0160*/  IMAD.HI.U32 R3, R3, R9, R2 ;  /* 0x0000000903037227 */ /* 0x000fcc00078e0002 */
[----:B------:R-:W-:-:S04]  /*0170*/  IMAD.HI.U32 R3, R3, R8, RZ ;  /* 0x0000000803037227 */ /* 0x000fc800078e00ff */
[----:B------:R-:W-:-:S05]  /*0180*/  IMAD R0, R3, R0, R8 ;  /* 0x0000000003007224 */ /* 0x000fca00078e0208 */
[----:B------:R-:W-:-:S13]  /*0190*/  ISETP.GT.U32.AND P1, PT, R7, R0, PT ;  /* 0x000000000700720c */ /* 0x000fda0003f24070 */
[----:B------:R-:W-:Y:S01]  /*01a0*/  @!P1 IMAD.IADD R0, R0, 0x1, -R7 ;  /* 0x0000000100009824 */ /* 0x000fe200078e0a07 */
[----:B------:R-:W-:Y:S02]  /*01b0*/  @!P1 IADD3 R3, R3, 0x1, RZ ;  /* 0x0000000103039810 */ /* 0x000fe40007ffe0ff */
[----:B------:R-:W-:Y:S02]  /*01c0*/  ISETP.NE.AND P1, PT, R4, RZ, PT ;  /* 0x000000ff0400720c */ /* 0x000fe40003f25270 */
[----:B------:R-:W-:Y:S02]  /*01d0*/  ISETP.GE.U32.AND P0, PT, R0, R7, PT ;  /* 0x000000070000720c */ /* 0x000fe40003f06070 */
[----:B------:R-:W-:-:S04]  /*01e0*/  LOP3.LUT R0, R5, R4, RZ, 0x3c, !PT ;  /* 0x0000000405007212 */ /* 0x000fc800078e3cff */
[----:B------:R-:W-:Y:S02]  /*01f0*/  ISETP.GE.AND P2, PT, R0, RZ, PT ;  /* 0x000000ff0000720c */ /* 0x000fe40003f46270 */
[----:B------:R-:W-:-:S05]  /*0200*/  IADD3 R0, R6, c[0x0][0x178], RZ ;  /* 0x00005e0006007a10 */ /* 0x000fca0007ffe0ff */
[----:B------:R-:W-:-:S05]  /*0210*/  @P0 IADD3 R3, R3, 0x1, RZ ;  /* 0x0000000103030810 */ /* 0x000fca0007ffe0ff */
[----:B------:R-:W-:Y:S01]  /*0220*/  IMAD.MOV.U32 R2, RZ, RZ, R3 ;  /* 0x000000ffff027224 */ /* 0x000fe200078e0003 */
[----:B------:R-:W-:-:S03]  /*0230*/  SHF.R.S32.HI R3, RZ, 0x1f, R0 ;  /* 0x0000001fff037819 */ /* 0x000fc60000011400 */
[----:B------:R-:W-:Y:S01]  /*0240*/  @!P2 IMAD.MOV R2, RZ, RZ, -R2 ;  /* 0x000000ffff02a224 */ /* 0x000fe200078e0a02 */
[----:B------:R-:W-:Y:S02]  /*0250*/  @!P1 LOP3.LUT R2, RZ, R4, RZ, 0x33, !PT ;  /* 0x00000004ff029212 */ /* 0x000fe400078e33ff */
[----:B------:R-:W-:-:S03]  /*0260*/  LEA.HI R3, R3, R0, RZ, 0x6 ;  /* 0x0000000003037211 */ /* 0x000fc600078f30ff */
[----:B------:R-:W-:Y:S02]  /*0270*/  IMAD.SHL.U32 R6, R2, 0x8, RZ ;  /* 0x0000000802067824 */ /* 0x000fe400078e00ff */
[----:B------:R-:W-:-:S03]  /*0280*/  IMAD.MOV R2, RZ, RZ, -R2 ;  /* 0x000000ffff027224 */ /* 0x000fc600078e0a02 */
[----:B------:R-:W-:Y:S01]  /*0290*/  LEA.HI.SX32 R3, R3, -R6, 0x1a ;  /* 0x8000000603037211 */ /* 0x000fe200078fd2ff */
[----:B------:R-:W-:-:S03]  /*02a0*/  IMAD R4, R4, R2, R5 ;  /* 0x0000000204047224 */ /* 0x000fc600078e0205 */
[----:B------:R-:W-:Y:S02]  /*02b0*/  IMNMX R11, R3, 0x8, PT ;  /* 0x00000008030b7817 */ /* 0x000fe40003800200 */
[----:B------:R-:W-:Y:S02]  /*02c0*/  IABS R9, R4 ;  /* 0x0000000400097213 */ /* 0x000fe40000000000 */
[----:B------:R-:W-:-:S04]  /*02d0*/  IABS R7, R11 ;  /* 0x0000000b00077213 */ /* 0x000fc80000000000 */
[----:B------:R-:W0:Y:S08]  /*02e0*/  I2F.RP R0, R7 ;  /* 0x0000000700007306 */ /* 0x000e300000209400 */
[----:B0-----:R-:W0:Y:S02]  /*02f0*/  MUFU.RCP R0, R0 ;  /* 0x0000000000007308 */ /* 0x001e240000001000 */
[----:B0-----:R-:W-:-:S06]  /*0300*/  IADD3 R3, R0, 0xffffffe, RZ ;  /* 0x0ffffffe00037810 */ /* 0x001fcc0007ffe0ff */
[----:B------:R-:W0:Y:S02]  /*0310*/  F2I.FTZ.U32.TRUNC.NTZ R3, R3 ;  /* 0x0000000300037305 */ /* 0x000e24000021f000 */
[----:B0-----:R-:W-:-:S04]  /*0320*/  IMAD.MOV R8, RZ, RZ, -R3 ;  /* 0x000000ffff087224 */ /* 0x001fc800078e0a03 */
[----:B------:R-:W-:Y:S01]  /*0330*/  IMAD.MOV.U32 R2, RZ, RZ, R8 ;  /* 0x000000ffff027224 */ /* 0x000fe200078e0008 */
[----:B------:R-:W-:-:S03]  /*0340*/  IABS R8, R11 ;  /* 0x0000000b00087213 */ /* 0x000fc60000000000 */
[----:B------:R-:W-:Y:S02]  /*0350*/  IMAD R5, R2, R7, RZ ;  /* 0x0000000702057224 */ /* 0x000fe400078e02ff */
[----:B------:R-:W-:Y:S02]  /*0360*/  IMAD.MOV.U32 R2, RZ, RZ, RZ ;  /* 0x000000ffff027224 */ /* 0x000fe400078e00ff */
[----:B------:R-:W-:Y:S02]  /*0370*/  IMAD.MOV R0, RZ, RZ, -R8 ;  /* 0x000000ffff007224 */ /* 0x000fe400078e0a08 */
        /* <DEDUP_REMOVED lines=10> */
[----:B------:R-:W0:Y:S05]  /*0420*/  S2R R0, SR_TID.X ;  /* 0x0000000000007919 */ /* 0x000e2a0000002100 */
[----:B------:R-:W-:-:S05]  /*0430*/  @P0 IADD3 R2, R2, 0x1, RZ ;  /* 0x0000000102020810 */ /* 0x000fca0007ffe0ff */
[----:B------:R-:W-:-:S04]  /*0440*/  IMAD.MOV.U32 R3, RZ, RZ, R2 ;  /* 0x000000ffff037224 */ /* 0x000fc800078e0002 */
[----:B------:R-:W-:Y:S01]  /*0450*/  @!P2 IMAD.MOV R3, RZ, RZ, -R3 ;  /* 0x000000ffff03a224 */ /* 0x000fe200078e0a03 */
[----:B------:R-:W-:-:S05]  /*0460*/  @!P1 LOP3.LUT R3, RZ, R11, RZ, 0x33, !PT ;  /* 0x0000000bff039212 */ /* 0x000fca00078e33ff */
[----:B------:R-:W-:Y:S02]  /*0470*/  IMAD.MOV R2, RZ, RZ, -R3 ;  /* 0x000000ffff027224 */ /* 0x000fe400078e0a03 */
[----:B------:R-:W-:Y:S02]  /*0480*/  IMAD.SHL.U32 R3, R3, 0x40, RZ ;  /* 0x0000004003037824 */ /* 0x000fe400078e00ff */
[----:B------:R-:W-:Y:S01]  /*0490*/  IMAD R2, R11, R2, R4 ;  /* 0x000000020b027224 */ /* 0x000fe200078e0204 */
[----:B0-----:R-:W-:Y:S01]  /*04a0*/  SHF.R.U32.HI R132, RZ, 0x6, R0 ;  /* 0x00000006ff847819 */ /* 0x001fe20000011600 */
[----:B------:R-:W-:Y:S01]  /*04b0*/  IMAD.MOV.U32 R4, RZ, RZ, c[0x0][0x180] ;  /* 0x00006000ff047624 */ /* 0x000fe200078e00ff */
[----:B------:R-:W-:Y:S01]  /*04c0*/  LOP3.LUT R5, R0, 0x3f, RZ, 0xc0, !PT ;  /* 0x0000003f00057812 */ /* 0x000fe200078ec0ff */
[----:B------:R-:W-:Y:S01]  /*04d0*/  IMAD.IADD R2, R6, 0x1, R2 ;  /* 0x0000000106027824 */ /* 0x000fe200078e0202 */
[----:B------:R-:W-:Y:S02]  /*04e0*/  SGXT.U32 R132, R132, 0x2 ;  /* 0x000000028484781a */ /* 0x000fe40000000000 */
[----:B------:R-:W-:Y:S01]  /*04f0*/  IADD3 R4, R4, 0x7f, RZ ;  /* 0x0000007f04047810 */ /* 0x000fe20007ffe0ff */
[----:B------:R-:W-:Y:S01]  /*0500*/  IMAD R2, R2, 0x40, R5 ;  /* 0x0000004002027824 */ /* 0x000fe200078e0205 */
[----:B------:R-:W-:-:S02]  /*0510*/  LOP3.LUT P0, RZ, R0, 0x80, RZ, 0xc0, !PT ;  /* 0x0000008000ff7812 */ /* 0x000fc4000780c0ff */
[----:B------:R-:W-:Y:S02]  /*0520*/  ISETP.GT.AND P1, PT, R4, 0x7f, PT ;  /* 0x0000007f0400780c */ /* 0x000fe40003f24270 */
[----:B------:R-:W-:Y:S02]  /*0530*/  LOP3.LUT R134, R0, 0x80, RZ, 0xc0, !PT ;  /* 0x0000008000867812 */ /* 0x000fe400078ec0ff */
[C---:B------:R-:W-:Y:S02]  /*0540*/  LOP3.LUT R131, R132.reuse, 0x4, RZ, 0xfc, !PT ;  /* 0x0000000484837812 */ /* 0x040fe400078efcff */
[C---:B------:R-:W-:Y:S02]  /*0550*/  LOP3.LUT R130, R132.reuse, 0x8, RZ, 0xfc, !PT ;  /* 0x0000000884827812 */ /* 0x040fe400078efcff */
[C---:B------:R-:W-:Y:S02]  /*0560*/  LOP3.LUT R129, R132.reuse, 0xc, RZ, 0xfc, !PT ;  /* 0x0000000c84817812 */ /* 0x040fe400078efcff */
[----:B------:R-:W-:-:S02]  /*0570*/  LOP3.LUT R128, R132, 0x10, RZ, 0xfc, !PT ;  /* 0x0000001084807812 */ /* 0x000fc400078efcff */
[C---:B------:R-:W-:Y:S02]  /*0580*/  LOP3.LUT R127, R132.reuse, 0x14, RZ, 0xfc, !PT ;  /* 0x00000014847f7812 */ /* 0x040fe400078efcff */
[C---:B------:R-:W-:Y:S02]  /*0590*/  LOP3.LUT R126, R132.reuse, 0x18, RZ, 0xfc, !PT ;  /* 0x00000018847e7812 */ /* 0x040fe400078efcff */
        /* <DEDUP_REMOVED lines=8> */
[----:B------:R-:W-:Y:S01]  /*0620*/  LOP3.LUT R117, R132, 0x3c, RZ, 0xfc, !PT ;  /* 0x0000003c84757812 */ /* 0x000fe200078efcff */
[----:B------:R-:W-:Y:S05]  /*0630*/  @P1 BRA `(.L_x_0) ;  /* 0x0000007000001947 */ /* 0x000fea0003800000 */
[C---:B------:R-:W-:Y:S01]  /*0640*/  IMAD.SHL.U32 R4, R0.reuse, 0x2, RZ ;  /* 0x0000000200047824 */ /* 0x040fe200078e00ff */
[----:B------:R-:W-:Y:S01]  /*0650*/  CS2R R92, SRZ ;  /* 0x00000000005c7805 */ /* 0x000fe2000001ff00 */
[----:B------:R-:W-:Y:S01]  /*0660*/  IMAD.SHL.U32 R5, R0, 0x40, RZ ;  /* 0x0000004000057824 */ /* 0x000fe200078e00ff */
[----:B------:R-:W-:Y:S01]  /*0670*/  CS2R R60, SRZ ;  /* 0x00000000003c7805 */ /* 0x000fe2000001ff00 */
[----:B------:R-:W-:Y:S01]  /*0680*/  CS2R R94, SRZ ;  /* 0x00000000005e7805 */ /* 0x000fe2000001ff00 */
[----:B------:R-:W-:Y:S01]  /*0690*/  CS2R R62, SRZ ;  /* 0x00000000003e7805 */ /* 0x000fe2000001ff00 */
[----:B------:R-:W-:Y:S05]  /*06a0*/  BRA `(.L_x_1) ;  /* 0x0000402000007947 */ /* 0x000fea0003800000 */
.L_x_0:
[----:B------:R-:W-:Y:S01]  /*06b0*/  IABS R5, c[0x0][0x17c] ;  /* 0x00005f0000057a13 */ /* 0x000fe20000000000 */
[----:B------:R-:W-:Y:S01]  /*06c0*/  CS2R R98, SRZ ;  /* 0x0000000000627805 */ /* 0x000fe2000001ff00 */
[----:B------:R-:W-:-:S02]  /*06d0*/  LEA.HI R6, R134, R3, RZ, 0x19 ;  /* 0x0000000386067211 */ /* 0x000fc400078fc8ff */
[----:B------:R-:W0:Y:S01]  /*06e0*/  I2F.RP R10, R5 ;  /* 0x00000005000a7306 */ /* 0x000e220000209400 */
[----:B------:R-:W-:Y:S02]  /*06f0*/  IABS R78, c[0x0][0x178] ;  /* 0x00005e00004e7a13 */ /* 0x000fe40000000000 */
[C---:B------:R-:W-:Y:S02]  /*0700*/  IADD3 R7, R6.reuse, 0x3e, RZ ;  /* 0x0000003e06077810 */ /* 0x040fe40007ffe0ff */
[C---:B------:R-:W-:Y:S02]  /*0710*/  IADD3 R11, R6.reuse, 0x3c, RZ ;  /* 0x0000003c060b7810 */ /* 0x040fe40007ffe0ff */
[----:B------:R-:W-:Y:S02]  /*0720*/  IADD3 R15, R6, 0x38, RZ ;  /* 0x00000038060f7810 */ /* 0x000fe40007ffe0ff */
[----:B------:R-:W-:Y:S02]  /*0730*/  IABS R14, R11 ;  /* 0x0000000b000e7213 */ /* 0x000fe40000000000 */
[----:B------:R-:W-:-:S02]  /*0740*/  IABS R18, R15 ;  /* 0x0000000f00127213 */ /* 0x000fc40000000000 */
[C---:B------:R-:W-:Y:S02]  /*0750*/  IADD3 R17, R6.reuse, 0x36, RZ ;  /* 0x0000003606117810 */ /* 0x040fe40007ffe0ff */
[C---:B------:R-:W-:Y:S01]  /*0760*/  IADD3 R19, R6.reuse, 0x34, RZ ;  /* 0x0000003406137810 */ /* 0x040fe20007ffe0ff */
[----:B0-----:R-:W0:Y:S01]  /*0770*/  MUFU.RCP R10, R10 ;  /* 0x0000000a000a7308 */ /* 0x001e220000001000 */
[----:B------:R-:W-:Y:S02]  /*0780*/  IABS R20, R17 ;  /* 0x0000001100147213 */ /* 0x000fe40000000000 */
[----:B------:R-:W-:Y:S02]  /*0790*/  ISETP.GE.AND P5, PT, R11, RZ, PT ;  /* 0x000000ff0b00720c */ /* 0x000fe40003fa6270 */
[C---:B------:R-:W-:Y:S02]  /*07a0*/  IADD3 R11, R6.reuse, 0x32, RZ ;  /* 0x00000032060b7810 */ /* 0x040fe40007ffe0ff */
[----:B------:R-:W-:-:S02]  /*07b0*/  IADD3 R21, R6, 0x22, RZ ;  /* 0x0000002206157810 */ /* 0x000fc40007ffe0ff */
[----:B------:R-:W-:Y:S02]  /*07c0*/  IABS R22, R11 ;  /* 0x0000000b00167213 */ /* 0x000fe40000000000 */
[----:B------:R-:W-:Y:S02]  /*07d0*/  IABS R38, R21 ;  /* 0x0000001500267213 */ /* 0x000fe40000000000 */
[C---:B------:R-:W-:Y:S02]  /*07e0*/  IADD3 R23, R6.reuse, 0x12, RZ ;  /* 0x0000001206177810 */ /* 0x040fe40007ffe0ff */
[----:B------:R-:W-:Y:S02]  /*07f0*/  IADD3 R25, R6, 0xe, RZ ;  /* 0x0000000e06197810 */ /* 0x000fe40007ffe0ff */
[----:B0-----:R-:W-:Y:S02]  /*0800*/  IADD3 R8, R10, 0xffffffe, RZ ;  /* 0x0ffffffe0a087810 */ /* 0x001fe40007ffe0ff */
[----:B------:R-:W-:-:S02]  /*0810*/  IABS R54, R23 ;  /* 0x0000001700367213 */ /* 0x000fc40000000000 */
[----:B------:R0:W1:Y:S01]  /*0820*/  F2I.FTZ.U32.TRUNC.NTZ R9, R8 ;  /* 0x0000000800097305 */ /* 0x000062000021f000 */
[----:B------:R-:W-:Y:S02]  /*0830*/  IABS R58, R25 ;  /* 0x00000019003a7213 */ /* 0x000fe40000000000 */
[C---:B------:R-:W-:Y:S02]  /*0840*/  IADD3 R27, R6.reuse, 0xc, RZ ;  /* 0x0000000c061b7810 */ /* 0x040fe40007ffe0ff */
[C---:B------:R-:W-:Y:S02]  /*0850*/  IADD3 R29, R6.reuse, 0xa, RZ ;  /* 0x0000000a061d7810 */ /* 0x040fe40007ffe0ff */
[----:B------:R-:W-:Y:S01]  /*0860*/  IABS R66, R27 ;  /* 0x0000001b00427213 */ /* 0x000fe20000000000 */
[----:B0-----:R-:W-:Y:S01]  /*0870*/  IMAD.MOV.U32 R8, RZ, RZ, RZ ;  /* 0x000000ffff087224 */ /* 0x001fe200078e00ff */
[----:B------:R-:W-:Y:S02]  /*0880*/  IABS R68, R29 ;  /* 0x0000001d00447213 */ /* 0x000fe40000000000 */
[----:B------:R-:W-:-:S02]  /*0890*/  IADD3 R31, R6, 0x4, RZ ;  /* 0x00000004061f7810 */ /* 0x000fc40007ffe0ff */
[----:B------:R-:W-:Y:S01]  /*08a0*/  IADD3 R33, R6, 0x2, RZ ;  /* 0x0000000206217810 */ /* 0x000fe20007ffe0ff */
[--C-:B-1----:R-:W-:Y:S01]  /*08b0*/  IMAD.MOV R12, RZ, RZ, -R9.reuse ;  /* 0x000000ffff0c7224 */ /* 0x102fe200078e0a09 */
[----:B------:R-:W-:Y:S02]  /*08c0*/  IABS R74, R31 ;  /* 0x0000001f004a7213 */ /* 0x000fe40000000000 */
[----:B------:R-:W-:Y:S01]  /*08d0*/  IABS R76, R33 ;  /* 0x00000021004c7213 */ /* 0x000fe20000000000 */
[----:B------:R-:W-:Y:S01]  /*08e0*/  IMAD R13, R12, R5, RZ ;  /* 0x000000050c0d7224 */ /* 0x000fe200078e02ff */
[----:B------:R-:W-:Y:S02]  /*08f0*/  IABS R12, R7 ;  /* 0x00000007000c7213 */ /* 0x000fe40000000000 */
[----:B------:R-:W-:Y:S01]  /*0900*/  IABS R60, R6 ;  /* 0x00000006003c7213 */ /* 0x000fe20000000000 */
[----:B------:R-:W-:Y:S01]  /*0910*/  IMAD.HI.U32 R9, R9, R13, R8 ;  /* 0x0000000d09097227 */ /* 0x000fe200078e0008 */
[----:B------:R-:W-:-:S02]  /*0920*/  IADD3 R13, R6, 0x3a, RZ ;  /* 0x0000003a060d7810 */ /* 0x000fc40007ffe0ff */
[----:B------:R-:W-:Y:S02]  /*0930*/  IABS R45, R2 ;  /* 0x00000002002d7213 */ /* 0x000fe40000000000 */
[----:B------:R-:W-:Y:S01]  /*0940*/  IABS R16, R13 ;  /* 0x0000000d00107213 */ /* 0x000fe20000000000 */
[C---:B------:R-:W-:Y:S01]  /*0950*/  IMAD.HI.U32 R8, R9.reuse, R12, RZ ;  /* 0x0000000c09087227 */ /* 0x040fe200078e00ff */
[----:B------:R-:W-:Y:S02]  /*0960*/  LOP3.LUT R100, R0, 0x7f, RZ, 0xc0, !PT ;  /* 0x0000007f00647812 */ /* 0x000fe400078ec0ff */
[C---:B------:R-:W-:Y:S01]  /*0970*/  LOP3.LUT R116, R132.reuse, 0x40, RZ, 0xfc, !PT ;  /* 0x0000004084747812 */ /* 0x040fe200078efcff */
[----:B------:R-:W-:Y:S01]  /*0980*/  IMAD.MOV R8, RZ, RZ, -R8 ;  /* 0x000000ffff087224 */ /* 0x000fe200078e0a08 */
[C---:B------:R-:W-:Y:S01]  /*0990*/  LOP3.LUT R115, R132.reuse, 0x44, RZ, 0xfc, !PT ;  /* 0x0000004484737812 */ /* 0x040fe200078efcff */
[----:B------:R-:W-:Y:S01]  /*09a0*/  IMAD.HI.U32 R10, R9, R14, RZ ;  /* 0x0000000e090a7227 */ /* 0x000fe200078e00ff */
[----:B------:R-:W-:-:S02]  /*09b0*/  LOP3.LUT R114, R132, 0x48, RZ, 0xfc, !PT ;  /* 0x0000004884727812 */ /* 0x000fc400078efcff */
[C---:B------:R-:W-:Y:S01]  /*09c0*/  LOP3.LUT R113, R132.reuse, 0x4c, RZ, 0xfc, !PT ;  /* 0x0000004c84717812 */ /* 0x040fe200078efcff */
[----:B------:R-:W-:Y:S01]  /*09d0*/  IMAD R8, R5, R8, R12 ;  /* 0x0000000805087224 */ /* 0x000fe200078e020c */
[C---:B------:R-:W-:Y:S01]  /*09e0*/  LOP3.LUT R112, R132.reuse, 0x50, RZ, 0xfc, !PT ;  /* 0x0000005084707812 */ /* 0x040fe200078efcff */
[----:B------:R-:W-:Y:S01]  /*09f0*/  IMAD.MOV R10, RZ, RZ, -R10 ;  /* 0x000000ffff0a7224 */ /* 0x000fe200078e0a0a */
[C---:B------:R-:W-:Y:S01]  /*0a00*/  LOP3.LUT R111, R132.reuse, 0x54, RZ, 0xfc, !PT ;  /* 0x00000054846f7812 */ /* 0x040fe200078efcff */
[----:B------:R-:W-:Y:S01]  /*0a10*/  IMAD.HI.U32 R12, R9, R16, RZ ;  /* 0x00000010090c7227 */ /* 0x000fe200078e00ff */
[C---:B------:R-:W-:Y:S02]  /*0a20*/  ISETP.GT.U32.AND P1, PT, R5.reuse, R8, PT ;  /* 0x000000080500720c */ /* 0x040fe40003f24070 */
[C---:B------:R-:W-:Y:S01]  /*0a30*/  LOP3.LUT R110, R132.reuse, 0x58, RZ, 0xfc, !PT ;  /* 0x00000058846e7812 */ /* 0x040fe200078efcff */
[----:B------:R-:W-:Y:S01]  /*0a40*/  IMAD R10, R5, R10, R14 ;  /* 0x0000000a050a7224 */ /* 0x000fe200078e020e */
[C---:B------:R-:W-:Y:S01]  /*0a50*/  LOP3.LUT R109, R132.reuse, 0x5c, RZ, 0xfc, !PT ;  /* 0x0000005c846d7812 */ /* 0x040fe200078efcff */
[----:B------:R-:W-:Y:S01]  /*0a60*/  IMAD.MOV R14, RZ, RZ, -R12 ;  /* 0x000000ffff0e7224 */ /* 0x000fe200078e0a0c */
[----:B------:R-:W-:Y:S01]  /*0a70*/  LOP3.LUT R108, R132, 0x60, RZ, 0xfc, !PT ;  /* 0x00000060846c7812 */ /* 0x000fe200078efcff */
[----:B------:R-:W-:Y:S01]  /*0a80*/  IMAD.HI.U32 R12, R9, R18, RZ ;  /* 0x00000012090c7227 */ /* 0x000fe200078e00ff */
[----:B------:R-:W-:-:S02]  /*0a90*/  ISETP.GT.U32.AND P2, PT, R5, R10, PT ;  /* 0x0000000a0500720c */ /* 0x000fc40003f44070 */
[C---:B------:R-:W-:Y:S01]  /*0aa0*/  LOP3.LUT R107, R132.reuse, 0x64, RZ, 0xfc, !PT ;  /* 0x00000064846b7812 */ /* 0x040fe200078efcff */
[----:B------:R-:W-:Y:S01]  /*0ab0*/  IMAD.MOV R12, RZ, RZ, -R12 ;  /* 0x000000ffff0c7224 */ /* 0x000fe200078e0a0c */
[----:B------:R-:W-:Y:S01]  /*0ac0*/  LOP3.LUT R106, R132, 0x68, RZ, 0xfc, !PT ;  /* 0x00000068846a7812 */ /* 0x000fe200078efcff */
[----:B------:R-:W-:Y:S01]  /*0ad0*/  @!P1 IMAD.IADD R8, R8, 0x1, -R5 ;  /* 0x0000000108089824 */ /* 0x000fe200078e0a05 */
[----:B------:R-:W-:Y:S01]  /*0ae0*/  ISETP.GE.AND P1, PT, R7, RZ, PT ;  /* 0x000000ff0700720c */ /* 0x000fe20003f26270 */
[C---:B------:R-:W-:Y:S01]  /*0af0*/  IMAD R14, R5.reuse, R14, R16 ;  /* 0x0000000e050e7224 */ /* 0x040fe200078e0210 */
[----:B------:R-:W-:Y:S01]  /*0b00*/  IABS R7, R19 ;  /* 0x0000001300077213 */ /* 0x000fe20000000000 */
[C---:B------:R-:W-:Y:S01]  /*0b10*/  IMAD R16, R5.reuse, R12, R18 ;  /* 0x0000000c05107224 */ /* 0x040fe200078e0212 */
[----:B------:R-:W-:Y:S01]  /*0b20*/  ISETP.GT.U32.AND P6, PT, R5, R8, PT ;  /* 0x000000080500720c */ /* 0x000fe20003fc4070 */
[----:B------:R-:W-:Y:S01]  /*0b30*/  IMAD.HI.U32 R12, R9, R20, RZ ;  /* 0x00000014090c7227 */ /* 0x000fe200078e00ff */
[----:B------:R-:W-:-:S02]  /*0b40*/  ISETP.GT.U32.AND P3, PT, R5, R14, PT ;  /* 0x0000000e0500720c */ /* 0x000fc40003f64070 */
[C---:B------:R-:W-:Y:S01]  /*0b50*/  LOP3.LUT R105, R132.reuse, 0x6c, RZ, 0xfc, !PT ;  /* 0x0000006c84697812 */ /* 0x040fe200078efcff */
[----:B------:R-:W-:Y:S01]  /*0b60*/  IMAD.MOV R12, RZ, RZ, -R12 ;  /* 0x000000ffff0c7224 */ /* 0x000fe200078e0a0c */
[----:B------:R-:W-:Y:S01]  /*0b70*/  LOP3.LUT R104, R132, 0x70, RZ, 0xfc, !PT ;  /* 0x0000007084687812 */ /* 0x000fe200078efcff */
[----:B------:R-:W-:Y:S01]  /*0b80*/  @!P2 IMAD.IADD R10, R10, 0x1, -R5 ;  /* 0x000000010a0aa824 */ /* 0x000fe200078e0a05 */
[C---:B------:R-:W-:Y:S01]  /*0b90*/  ISETP.GT.U32.AND P2, PT, R5.reuse, R16, PT ;  /* 0x000000100500720c */ /* 0x040fe20003f44070 */
[C---:B------:R-:W-:Y:S01]  /*0ba0*/  IMAD R18, R5.reuse, R12, R20 ;  /* 0x0000000c05127224 */ /* 0x040fe200078e0214 */
[----:B------:R-:W-:Y:S01]  /*0bb0*/  LOP3.LUT R103, R132, 0x74, RZ, 0xfc, !PT ;  /* 0x0000007484677812 */ /* 0x000fe200078efcff */
[----:B------:R-:W-:Y:S01]  /*0bc0*/  IMAD.MOV.U32 R20, RZ, RZ, R7 ;  /* 0x000000ffff147224 */ /* 0x000fe200078e0007 */
[C---:B------:R-:W-:Y:S01]  /*0bd0*/  ISETP.GT.U32.AND P4, PT, R5.reuse, R10, PT ;  /* 0x0000000a0500720c */ /* 0x040fe20003f84070 */
[--C-:B------:R-:W-:Y:S01]  /*0be0*/  @!P6 IMAD.IADD R8, R8, 0x1, -R5.reuse ;  /* 0x000000010808e824 */ /* 0x100fe200078e0a05 */
[----:B------:R-:W-:Y:S01]  /*0bf0*/  ISETP.GT.U32.AND P6, PT, R5, R18, PT ;  /* 0x000000120500720c */ /* 0x000fe20003fc4070 */
[----:B------:R-:W-:Y:S01]  /*0c00*/  @!P3 IMAD.IADD R14, R14, 0x1, -R5 ;  /* 0x000000010e0eb824 */ /* 0x000fe200078e0a05 */
[C---:B------:R-:W-:Y:S01]  /*0c10*/  LOP3.LUT R102, R132.reuse, 0x78, RZ, 0xfc, !PT ;  /* 0x0000007884667812 */ /* 0x040fe200078efcff */
[----:B------:R-:W-:Y:S01]  /*0c20*/  IMAD.HI.U32 R7, R9, R20, RZ ;  /* 0x0000001409077227 */ /* 0x000fe200078e00ff */
[----:B------:R-:W-:-:S02]  /*0c30*/  LOP3.LUT R101, R132, 0x7c, RZ, 0xfc, !PT ;  /* 0x0000007c84657812 */ /* 0x000fc400078efcff */
[----:B------:R-:W-:Y:S01]  /*0c40*/  ISETP.GT.U32.AND P3, PT, R5, R14, PT ;  /* 0x0000000e0500720c */ /* 0x000fe20003f64070 */
[----:B------:R-:W-:Y:S02]  /*0c50*/  IMAD.MOV R7, RZ, RZ, -R7 ;  /* 0x000000ffff077224 */ /* 0x000fe400078e0a07 */
[--C-:B------:R-:W-:Y:S01]  /*0c60*/  @!P2 IMAD.IADD R16, R16, 0x1, -R5.reuse ;  /* 0x000000011010a824 */ /* 0x100fe200078e0a05 */
[----:B------:R-:W-:Y:S01]  /*0c70*/  ISETP.GE.AND P2, PT, R15, RZ, PT ;  /* 0x000000ff0f00720c */ /* 0x000fe20003f46270 */
[--C-:B------:R-:W-:Y:S01]  /*0c80*/  @!P4 IMAD.IADD R10, R10, 0x1, -R5.reuse ;  /* 0x000000010a0ac824 */ /* 0x100fe200078e0a05 */
[----:B------:R-:W-:Y:S01]  /*0c90*/  ISETP.GE.AND P4, PT, R13, RZ, PT ;  /* 0x000000ff0d00720c */ /* 0x000fe20003f86270 */
[----:B------:R-:W-:Y:S01]  /*0ca0*/  @!P6 IMAD.IADD R18, R18, 0x1, -R5 ;  /* 0x000000011212e824 */ /* 0x000fe200078e0a05 */
[C---:B------:R-:W-:Y:S01]  /*0cb0*/  IADD3 R13, R6.reuse, 0x2e, RZ ;  /* 0x0000002e060d7810 */ /* 0x040fe20007ffe0ff */
[----:B------:R-:W-:Y:S01]  /*0cc0*/  IMAD R20, R5, R7, R20 ;  /* 0x0000000705147224 */ /* 0x000fe200078e0214 */
[----:B------:R-:W-:Y:S01]  /*0cd0*/  IADD3 R15, R6, 0x2c, RZ ;  /* 0x0000002c060f7810 */ /* 0x000fe20007ffe0ff */
[----:B------:R-:W-:Y:S01]  /*0ce0*/  IMAD.HI.U32 R7, R9, R22, RZ ;  /* 0x0000001609077227 */ /* 0x000fe200078e00ff */
[----:B------:R-:W-:-:S02]  /*0cf0*/  ISETP.GT.U32.AND P6, PT, R5, R18, PT ;  /* 0x000000120500720c */ /* 0x000fc40003fc4070 */
[----:B------:R-:W-:Y:S01]  /*0d00*/  IABS R26, R13 ;  /* 0x0000000d001a7213 */ /* 0x000fe20000000000 */
[----:B------:R-:W-:Y:S01]  /*0d10*/  IMAD.MOV R7, RZ, RZ, -R7 ;  /* 0x000000ffff077224 */ /* 0x000fe200078e0a07 */
[----:B------:R-:W-:Y:S01]  /*0d20*/  IABS R28, R15 ;  /* 0x0000000f001c7213 */ /* 0x000fe20000000000 */
[----:B------:R-:W-:Y:S02]  /*0d30*/  IMAD.MOV.U32 R12, RZ, RZ, R10 ;  /* 0x000000ffff0c7224 */ /* 0x000fe400078e000a */
[--C-:B------:R-:W-:Y:S01]  /*0d40*/  @!P3 IMAD.IADD R14, R14, 0x1, -R5.reuse ;  /* 0x000000010e0eb824 */ /* 0x100fe200078e0a05 */
[----:B------:R-:W-:Y:S01]  /*0d50*/  ISETP.GE.AND P3, PT, R17, RZ, PT ;  /* 0x000000ff1100720c */ /* 0x000fe20003f66270 */
[C---:B------:R-:W-:Y:S01]  /*0d60*/  IMAD R10, R5.reuse, R7, R22 ;  /* 0x00000007050a7224 */ /* 0x040fe200078e0216 */
[----:B------:R-:W-:Y:S01]  /*0d70*/  IADD3 R17, R6, 0x26, RZ ;  /* 0x0000002606117810 */ /* 0x000fe20007ffe0ff */
[----:B------:R-:W-:Y:S01]  /*0d80*/  @!P1 IMAD.MOV R8, RZ, RZ, -R8 ;  /* 0x000000ffff089224 */ /* 0x000fe200078e0a08 */
[C---:B------:R-:W-:Y:S01]  /*0d90*/  ISETP.GT.U32.AND P1, PT, R5.reuse, R16, PT ;  /* 0x000000100500720c */ /* 0x040fe20003f24070 */
[----:B------:R-:W-:Y:S01]  /*0da0*/  @!P4 IMAD.MOV R14, RZ, RZ, -R14 ;  /* 0x000000ffff0ec224 */ /* 0x000fe200078e0a0e */
[C---:B------:R-:W-:Y:S01]  /*0db0*/  ISETP.GT.U32.AND P4, PT, R5.reuse, R20, PT ;  /* 0x000000140500720c */ /* 0x040fe20003f84070 */
[--C-:B------:R-:W-:Y:S01]  /*0dc0*/  @!P6 IMAD.IADD R18, R18, 0x1, -R5.reuse ;  /* 0x000000011212e824 */ /* 0x100fe200078e0a05 */
[----:B------:R-:W-:Y:S01]  /*0dd0*/  ISETP.GT.U32.AND P6, PT, R5, R10, PT ;  /* 0x0000000a0500720c */ /* 0x000fe20003fc4070 */
[----:B------:R-:W-:Y:S01]  /*0de0*/  @!P5 IMAD.MOV R12, RZ, RZ, -R12 ;  /* 0x000000ffff0cd224 */ /* 0x000fe200078e0a0c */
[----:B------:R-:W-:Y:S01]  /*0df0*/  ISETP.GE.AND P5, PT, R19, RZ, PT ;  /* 0x000000ff1300720c */ /* 0x000fe20003fa6270 */
[----:B------:R-:W-:Y:S01]  /*0e00*/  IMAD R35, R109, c[0x0][0x188], RZ ;  /* 0x000062006d237a24 */ /* 0x000fe200078e02ff */
[----:B------:R-:W-:Y:S01]  /*0e10*/  IADD3 R19, R6, 0x24, RZ ;  /* 0x0000002406137810 */ /* 0x000fe20007ffe0ff */
[----:B------:R-:W-:Y:S01]  /*0e20*/  @!P3 IMAD.MOV R18, RZ, RZ, -R18 ;  /* 0x000000ffff12b224 */ /* 0x000fe200078e0a12 */
[----:B------:R-:W-:Y:S01]  /*0e30*/  IABS R34, R17 ;  /* 0x0000001100227213 */ /* 0x000fe20000000000 */
[----:B------:R-:W-:Y:S01]  /*0e40*/  IMAD R37, R111, c[0x0][0x188], RZ ;  /* 0x000062006f257a24 */ /* 0x000fe200078e02ff */
[----:B------:R-:W-:Y:S01]  /*0e50*/  IABS R36, R19 ;  /* 0x0000001300247213 */ /* 0x000fe20000000000 */
[--C-:B------:R-:W-:Y:S01]  /*0e60*/  @!P1 IMAD.IADD R16, R16, 0x1, -R5.reuse ;  /* 0x0000000110109824 */ /* 0x100fe200078e0a05 */
[----:B------:R-:W-:Y:S01]  /*0e70*/  ISETP.GE.AND P1, PT, R11, RZ, PT ;  /* 0x000000ff0b00720c */ /* 0x000fe20003f26270 */
[--C-:B------:R-:W-:Y:S01]  /*0e80*/  @!P4 IMAD.IADD R20, R20, 0x1, -R5.reuse ;  /* 0x000000011414c824 */ /* 0x100fe200078e0a05 */
[----:B------:R-:W-:Y:S01]  /*0e90*/  IADD3 R11, R6, 0x30, RZ ;  /* 0x00000030060b7810 */ /* 0x000fe20007ffe0ff */
[----:B------:R-:W-:Y:S01]  /*0ea0*/  @!P6 IMAD.IADD R10, R10, 0x1, -R5 ;  /* 0x000000010a0ae824 */ /* 0x000fe200078e0a05 */
[----:B------:R-:W-:Y:S01]  /*0eb0*/  ISETP.GE.AND P6, PT, R13, RZ, PT ;  /* 0x000000ff0d00720c */ /* 0x000fe20003fc6270 */
[----:B------:R-:W-:Y:S01]  /*0ec0*/  @!P2 IMAD.MOV R16, RZ, RZ, -R16 ;  /* 0x000000ffff10a224 */ /* 0x000fe200078e0a10 */
[----:B------:R-:W-:Y:S01]  /*0ed0*/  IABS R24, R11 ;  /* 0x0000000b00187213 */ /* 0x000fe20000000000 */
[----:B------:R-:W-:Y:S01]  /*0ee0*/  IMAD.HI.U32 R13, R9, R28, RZ ;  /* 0x0000001c090d7227 */ /* 0x000fe200078e00ff */
[----:B------:R-:W-:-:S02]  /*0ef0*/  ISETP.GT.U32.AND P4, PT, R5, R20, PT ;  /* 0x000000140500720c */ /* 0x000fc40003f84070 */
[----:B------:R-:W-:Y:S01]  /*0f00*/  ISETP.GE.AND P2, PT, R11, RZ, PT ;  /* 0x000000ff0b00720c */ /* 0x000fe20003f46270 */
[----:B------:R-:W-:Y:S01]  /*0f10*/  IMAD.HI.U32 R11, R9, R26, RZ ;  /* 0x0000001a090b7227 */ /* 0x000fe200078e00ff */
[----:B------:R-:W-:-:S03]  /*0f20*/  ISETP.GT.U32.AND P3, PT, R5, R10, PT ;  /* 0x0000000a0500720c */ /* 0x000fc60003f64070 */
[----:B------:R-:W-:-:S04]  /*0f30*/  IMAD.HI.U32 R7, R9, R24, RZ ;  /* 0x0000001809077227 */ /* 0x000fc800078e00ff */
[----:B------:R-:W-:Y:S02]  /*0f40*/  IMAD.MOV R11, RZ, RZ, -R11 ;  /* 0x000000ffff0b7224 */ /* 0x000fe400078e0a0b */
[----:B------:R-:W-:Y:S02]  /*0f50*/  IMAD.MOV R7, RZ, RZ, -R7 ;  /* 0x000000ffff077224 */ /* 0x000fe400078e0a07 */
[----:B------:R-:W-:Y:S02]  /*0f60*/  IMAD R26, R5, R11, R26 ;  /* 0x0000000b051a7224 */ /* 0x000fe400078e021a */
[--C-:B------:R-:W-:Y:S01]  /*0f70*/  @!P4 IMAD.IADD R20, R20, 0x1, -R5.reuse ;  /* 0x000000011414c824 */ /* 0x100fe200078e0a05 */
[----:B------:R-:W-:Y:S01]  /*0f80*/  ISETP.GE.AND P4, PT, R15, RZ, PT ;  /* 0x000000ff0f00720c */ /* 0x000fe20003f86270 */
[C---:B------:R-:W-:Y:S01]  /*0f90*/  IMAD R24, R5.reuse, R7, R24 ;  /* 0x0000000705187224 */ /* 0x040fe200078e0218 */
[----:B------:R-:W-:Y:S01]  /*0fa0*/  IADD3 R15, R6, 0x28, RZ ;  /* 0x00000028060f7810 */ /* 0x000fe20007ffe0ff */
[----:B------:R-:W-:Y:S01]  /*0fb0*/  @!P3 IMAD.IADD R10, R10, 0x1, -R5 ;  /* 0x000000010a0ab824 */ /* 0x000fe200078e0a05 */
[C---:B------:R-:W-:Y:S01]  /*0fc0*/  ISETP.GT.U32.AND P3, PT, R5.reuse, R26, PT ;  /* 0x0000001a0500720c */ /* 0x040fe20003f64070 */
[----:B------:R-:W-:Y:S01]  /*0fd0*/  @!P5 IMAD.MOV R20, RZ, RZ, -R20 ;  /* 0x000000ffff14d224 */ /* 0x000fe200078e0a14 */
[----:B------:R-:W-:Y:S01]  /*0fe0*/  ISETP.GT.U32.AND P5, PT, R5, R24, PT ;  /* 0x000000180500720c */ /* 0x000fe20003fa4070 */
[----:B------:R-:W-:Y:S01]  /*0ff0*/  IMAD.MOV R13, RZ, RZ, -R13 ;  /* 0x000000ffff0d7224 */ /* 0x000fe200078e0a0d */
[----:B------:R-:W-:Y:S01]  /*1000*/  IABS R32, R15 ;  /* 0x0000000f00207213 */ /* 0x000fe20000000000 */
[----:B------:R-:W-:-:S02]  /*1010*/  IMAD.MOV.U32 R22, RZ, RZ, R10 ;  /* 0x000000ffff167224 */ /* 0x000fc400078e000a */
[----:B------:R-:W-:Y:S01]  /*1020*/  IMAD R28, R5, R13, R28 ;  /* 0x0000000d051c7224 */ /* 0x000fe200078e021c */
[----:B------:R-:W-:Y:S01]  /*1030*/  IADD3 R13, R6, 0x2a, RZ ;  /* 0x0000002a060d7810 */ /* 0x000fe20007ffe0ff */
[----:B------:R-:W-:-:S03]  /*1040*/  IMAD.HI.U32 R10, R9, R32, RZ ;  /* 0x00000020090a7227 */ /* 0x000fc600078e00ff */
[----:B------:R-:W-:Y:S01]  /*1050*/  IABS R30, R13 ;  /* 0x0000000d001e7213 */ /* 0x000fe20000000000 */
[--C-:B------:R-:W-:Y:S02]  /*1060*/  @!P3 IMAD.IADD R26, R26, 0x1, -R5.reuse ;  /* 0x000000011a1ab824 */ /* 0x100fe400078e0a05 */
[----:B------:R-:W-:Y:S02]  /*1070*/  @!P5 IMAD.IADD R24, R24, 0x1, -R5 ;  /* 0x000000011818d824 */ /* 0x000fe400078e0a05 */
[----:B------:R-:W-:Y:S01]  /*1080*/  IMAD.HI.U32 R7, R9, R30, RZ ;  /* 0x0000001e09077227 */ /* 0x000fe200078e00ff */
[C---:B------:R-:W-:Y:S02]  /*1090*/  ISETP.GT.U32.AND P3, PT, R5.reuse, R26, PT ;  /* 0x0000001a0500720c */ /* 0x040fe40003f64070 */
[----:B------:R-:W-:Y:S01]  /*10a0*/  ISETP.GT.U32.AND P5, PT, R5, R24, PT ;  /* 0x000000180500720c */ /* 0x000fe20003fa4070 */
[----:B------:R-:W-:Y:S02]  /*10b0*/  IMAD.MOV R11, RZ, RZ, -R10 ;  /* 0x000000ffff0b7224 */ /* 0x000fe400078e0a0a */
[----:B------:R-:W-:-:S02]  /*10c0*/  IMAD.MOV R7, RZ, RZ, -R7 ;  /* 0x000000ffff077224 */ /* 0x000fc400078e0a07 */
[C---:B------:R-:W-:Y:S02]  /*10d0*/  IMAD R32, R5.reuse, R11, R32 ;  /* 0x0000000b05207224 */ /* 0x040fe400078e0220 */
[----:B------:R-:W-:Y:S02]  /*10e0*/  IMAD R10, R5, R7, R30 ;  /* 0x00000007050a7224 */ /* 0x000fe400078e021e */
[----:B------:R-:W-:-:S04]  /*10f0*/  IMAD.HI.U32 R7, R9, R34, RZ ;  /* 0x0000002209077227 */ /* 0x000fc800078e00ff */
[--C-:B------:R-:W-:Y:S01]  /*1100*/  @!P3 IMAD.IADD R26, R26, 0x1, -R5.reuse ;  /* 0x000000011a1ab824 */ /* 0x100fe200078e0a05 */
[C---:B------:R-:W-:Y:S01]  /*1110*/  ISETP.GT.U32.AND P3, PT, R5.reuse, R32, PT ;  /* 0x000000200500720c */ /* 0x040fe20003f64070 */
[----:B------:R-:W-:Y:S01]  /*1120*/  @!P5 IMAD.IADD R24, R24, 0x1, -R5 ;  /* 0x000000011818d824 */ /* 0x000fe200078e0a05 */
[----:B------:R-:W-:Y:S01]  /*1130*/  ISETP.GT.U32.AND P5, PT, R5, R10, PT ;  /* 0x0000000a0500720c */ /* 0x000fe20003fa4070 */
[----:B------:R-:W-:-:S04]  /*1140*/  IMAD.HI.U32 R11, R9, R36, RZ ;  /* 0x00000024090b7227 */ /* 0x000fc800078e00ff */
[----:B------:R-:W-:Y:S01]  /*1150*/  @!P1 IMAD.MOV R22, RZ, RZ, -R22 ;  /* 0x000000ffff169224 */ /* 0x000fe200078e0a16 */
[C---:B------:R-:W-:Y:S01]  /*1160*/  ISETP.GT.U32.AND P1, PT, R5.reuse, R28, PT ;  /* 0x0000001c0500720c */ /* 0x040fe20003f24070 */
[----:B------:R-:W-:Y:S02]  /*1170*/  IMAD.MOV R7, RZ, RZ, -R7 ;  /* 0x000000ffff077224 */ /* 0x000fe400078e0a07 */
[----:B------:R-:W-:Y:S02]  /*1180*/  IMAD.MOV R11, RZ, RZ, -R11 ;  /* 0x000000ffff0b7224 */ /* 0x000fe400078e0a0b */
[C---:B------:R-:W-:Y:S02]  /*1190*/  IMAD R34, R5.reuse, R7, R34 ;  /* 0x0000000705227224 */ /* 0x040fe400078e0222 */
[----:B------:R-:W-:Y:S01]  /*11a0*/  IMAD R36, R5, R11, R36 ;  /* 0x0000000b05247224 */ /* 0x000fe200078e0224 */
[----:B------:R-:W-:Y:S01]  /*11b0*/  IADD3 R11, R6, 0x20, RZ ;  /* 0x00000020060b7810 */ /* 0x000fe20007ffe0ff */
[----:B------:R-:W-:-:S02]  /*11c0*/  @!P3 IMAD.IADD R32, R32, 0x1, -R5 ;  /* 0x000000012020b824 */ /* 0x000fc400078e0a05 */
[--C-:B------:R-:W-:Y:S01]  /*11d0*/  @!P5 IMAD.IADD R10, R10, 0x1, -R5.reuse ;  /* 0x000000010a0ad824 */ /* 0x100fe200078e0a05 */
[C---:B------:R-:W-:Y:S01]  /*11e0*/  ISETP.GT.U32.AND P5, PT, R5.reuse, R34, PT ;  /* 0x000000220500720c */ /* 0x040fe20003fa4070 */
[----:B------:R-:W-:Y:S01]  /*11f0*/  @!P6 IMAD.MOV R26, RZ, RZ, -R26 ;  /* 0x000000ffff1ae224 */ /* 0x000fe200078e0a1a */
[----:B------:R-:W-:Y:S01]  /*1200*/  ISETP.GT.U32.AND P3, PT, R5, R32, PT ;  /* 0x000000200500720c */ /* 0x000fe20003f64070 */
[----:B------:R-:W-:Y:S01]  /*1210*/  IMAD.HI.U32 R7, R9, R38, RZ ;  /* 0x0000002609077227 */ /* 0x000fe200078e00ff */
[C---:B------:R-:W-:Y:S02]  /*1220*/  ISETP.GT.U32.AND P6, PT, R5.reuse, R36, PT ;  /* 0x000000240500720c */ /* 0x040fe40003fc4070 */
[----:B------:R-:W-:Y:S01]  /*1230*/  IABS R40, R11 ;  /* 0x0000000b00287213 */ /* 0x000fe20000000000 */
[----:B------:R-:W-:Y:S02]  /*1240*/  @!P1 IMAD.IADD R28, R28, 0x1, -R5 ;  /* 0x000000011c1c9824 */ /* 0x000fe400078e0a05 */
[----:B------:R-:W-:Y:S01]  /*1250*/  @!P2 IMAD.MOV R24, RZ, RZ, -R24 ;  /* 0x000000ffff18a224 */ /* 0x000fe200078e0a18 */
[C---:B------:R-:W-:Y:S01]  /*1260*/  ISETP.GT.U32.AND P2, PT, R5.reuse, R10, PT ;  /* 0x0000000a0500720c */ /* 0x040fe20003f44070 */
[----:B------:R-:W-:Y:S01]  /*1270*/  IMAD.MOV R7, RZ, RZ, -R7 ;  /* 0x000000ffff077224 */ /* 0x000fe200078e0a07 */
[----:B------:R-:W-:Y:S01]  /*1280*/  ISETP.GT.U32.AND P1, PT, R5, R28, PT ;  /* 0x0000001c0500720c */ /* 0x000fe20003f24070 */
[----:B------:R-:W-:-:S02]  /*1290*/  @!P5 IMAD.IADD R34, R34, 0x1, -R5 ;  /* 0x000000012222d824 */ /* 0x000fc400078e0a05 */
[C---:B------:R-:W-:Y:S02]  /*12a0*/  IMAD R38, R5.reuse, R7, R38 ;  /* 0x0000000705267224 */ /* 0x040fe400078e0226 */
[--C-:B------:R-:W-:Y:S01]  /*12b0*/  @!P3 IMAD.IADD R32, R32, 0x1, -R5.reuse ;  /* 0x000000012020b824 */ /* 0x100fe200078e0a05 */
[C---:B------:R-:W-:Y:S01]  /*12c0*/  ISETP.GT.U32.AND P5, PT, R5.reuse, R34, PT ;  /* 0x000000220500720c */ /* 0x040fe20003fa4070 */
[----:B------:R-:W-:Y:S01]  /*12d0*/  @!P6 IMAD.IADD R36, R36, 0x1, -R5 ;  /* 0x000000012424e824 */ /* 0x000fe200078e0a05 */
[----:B------:R-:W-:Y:S01]  /*12e0*/  ISETP.GT.U32.AND P3, PT, R5, R38, PT ;  /* 0x000000260500720c */ /* 0x000fe20003f64070 */
[----:B------:R-:W-:-:S03]  /*12f0*/  IMAD.HI.U32 R7, R9, R40, RZ ;  /* 0x0000002809077227 */ /* 0x000fc600078e00ff */
[----:B------:R-:W-:Y:S01]  /*1300*/  ISETP.GT.U32.AND P6, PT, R5, R36, PT ;  /* 0x000000240500720c */ /* 0x000fe20003fc4070 */
[--C-:B------:R-:W-:Y:S01]  /*1310*/  @!P2 IMAD.IADD R10, R10, 0x1, -R5.reuse ;  /* 0x000000010a0aa824 */ /* 0x100fe200078e0a05 */
[----:B------:R-:W-:Y:S01]  /*1320*/  ISETP.GE.AND P2, PT, R17, RZ, PT ;  /* 0x000000ff1100720c */ /* 0x000fe20003f46270 */
[----:B------:R-:W-:Y:S01]  /*1330*/  @!P1 IMAD.IADD R28, R28, 0x1, -R5 ;  /* 0x000000011c1c9824 */ /* 0x000fe200078e0a05 */
[----:B------:R-:W-:Y:S01]  /*1340*/  ISETP.GE.AND P1, PT, R13, RZ, PT ;  /* 0x000000ff0d00720c */ /* 0x000fe20003f26270 */
[----:B------:R-:W-:Y:S01]  /*1350*/  IMAD.MOV.U32 R30, RZ, RZ, R10 ;  /* 0x000000ffff1e7224 */ /* 0x000fe200078e000a */
[C---:B------:R-:W-:Y:S01]  /*1360*/  IADD3 R13, R6.reuse, 0x1a, RZ ;  /* 0x0000001a060d7810 */ /* 0x040fe20007ffe0ff */
[----:B------:R-:W-:Y:S01]  /*1370*/  IMAD.MOV R10, RZ, RZ, -R7 ;  /* 0x000000ffff0a7224 */ /* 0x000fe200078e0a07 */
[----:B------:R-:W-:Y:S01]  /*1380*/  IADD3 R7, R6, 0x1e, RZ ;  /* 0x0000001e06077810 */ /* 0x000fe20007ffe0ff */
[----:B------:R-:W-:Y:S01]  /*1390*/  @!P4 IMAD.MOV R28, RZ, RZ, -R28 ;  /* 0x000000ffff1cc224 */ /* 0x000fe200078e0a1c */
[----:B------:R-:W-:Y:S01]  /*13a0*/  ISETP.GE.AND P4, PT, R15, RZ, PT ;  /* 0x000000ff0f00720c */ /* 0x000fe20003f86270 */
[----:B------:R-:W-:Y:S01]  /*13b0*/  IMAD R10, R5, R10, R40 ;  /* 0x0000000a050a7224 */ /* 0x000fe200078e0228 */
[----:B------:R-:W-:Y:S01]  /*13c0*/  IABS R42, R7 ;  /* 0x00000007002a7213 */ /* 0x000fe20000000000 */
[--C-:B------:R-:W-:Y:S01]  /*13d0*/  @!P3 IMAD.IADD R38, R38, 0x1, -R5.reuse ;  /* 0x000000012626b824 */ /* 0x100fe200078e0a05 */
[----:B------:R-:W-:Y:S01]  /*13e0*/  IABS R46, R13 ;  /* 0x0000000d002e7213 */ /* 0x000fe20000000000 */
[--C-:B------:R-:W-:Y:S01]  /*13f0*/  @!P5 IMAD.IADD R34, R34, 0x1, -R5.reuse ;  /* 0x000000012222d824 */ /* 0x100fe200078e0a05 */
[----:B------:R-:W-:Y:S01]  /*1400*/  ISETP.GE.AND P5, PT, R21, RZ, PT ;  /* 0x000000ff1500720c */ /* 0x000fe20003fa6270 */
[----:B------:R-:W-:Y:S01]  /*1410*/  @!P6 IMAD.IADD R36, R36, 0x1, -R5 ;  /* 0x000000012424e824 */ /* 0x000fe200078e0a05 */
[C---:B------:R-:W-:Y:S01]  /*1420*/  ISETP.GT.U32.AND P3, PT, R5.reuse, R38, PT ;  /* 0x000000260500720c */ /* 0x040fe20003f64070 */
[----:B------:R-:W-:Y:S01]  /*1430*/  @!P1 IMAD.MOV R30, RZ, RZ, -R30 ;  /* 0x000000ffff1e9224 */ /* 0x000fe200078e0a1e */
[----:B------:R-:W-:Y:S01]  /*1440*/  ISETP.GT.U32.AND P6, PT, R5, R10, PT ;  /* 0x0000000a0500720c */ /* 0x000fe20003fc4070 */
[----:B------:R-:W-:Y:S01]  /*1450*/  @!P2 IMAD.MOV R34, RZ, RZ, -R34 ;  /* 0x000000ffff22a224 */ /* 0x000fe200078e0a22 */
[----:B------:R-:W-:Y:S01]  /*1460*/  ISETP.GE.AND P1, PT, R19, RZ, PT ;  /* 0x000000ff1300720c */ /* 0x000fe20003f26270 */
[----:B------:R-:W-:Y:S01]  /*1470*/  @!P4 IMAD.MOV R32, RZ, RZ, -R32 ;  /* 0x000000ffff20c224 */ /* 0x000fe200078e0a20 */
[----:B------:R-:W-:Y:S01]  /*1480*/  ISETP.GE.AND P2, PT, R7, RZ, PT ;  /* 0x000000ff0700720c */ /* 0x000fe20003f46270 */
[----:B------:R-:W-:Y:S01]  /*1490*/  IMAD.HI.U32 R7, R9, R42, RZ ;  /* 0x0000002a09077227 */ /* 0x000fe200078e00ff */
[----:B------:R-:W-:-:S02]  /*14a0*/  ISETP.GE.AND P4, PT, R11, RZ, PT ;  /* 0x000000ff0b00720c */ /* 0x000fc40003f86270 */
[C---:B------:R-:W-:Y:S01]  /*14b0*/  IADD3 R11, R6.reuse, 0x1c, RZ ;  /* 0x0000001c060b7810 */ /* 0x040fe20007ffe0ff */
[----:B------:R-:W-:Y:S01]  /*14c0*/  IMAD.MOV R7, RZ, RZ, -R7 ;  /* 0x000000ffff077224 */ /* 0x000fe200078e0a07 */
[----:B------:R-:W-:Y:S01]  /*14d0*/  IADD3 R17, R6, 0x18, RZ ;  /* 0x0000001806117810 */ /* 0x000fe20007ffe0ff */
[--C-:B------:R-:W-:Y:S01]  /*14e0*/  @!P3 IMAD.IADD R38, R38, 0x1, -R5.reuse ;  /* 0x000000012626b824 */ /* 0x100fe200078e0a05 */
[----:B------:R-:W-:Y:S01]  /*14f0*/  IABS R44, R11 ;  /* 0x0000000b002c7213 */ /* 0x000fe20000000000 */
[----:B------:R-:W-:Y:S01]  /*1500*/  @!P6 IMAD.IADD R10, R10, 0x1, -R5 ;  /* 0x000000010a0ae824 */ /* 0x000fe200078e0a05 */
[----:B------:R-:W-:Y:S01]  /*1510*/  IABS R48, R17 ;  /* 0x0000001100307213 */ /* 0x000fe20000000000 */
[----:B------:R-:W-:Y:S01]  /*1520*/  IMAD R42, R5, R7, R42 ;  /* 0x00000007052a7224 */ /* 0x000fe200078e022a */
[----:B------:R-:W-:Y:S01]  /*1530*/  IADD3 R19, R6, 0x16, RZ ;  /* 0x0000001606137810 */ /* 0x000fe20007ffe0ff */
[----:B------:R-:W-:Y:S01]  /*1540*/  @!P1 IMAD.MOV R36, RZ, RZ, -R36 ;  /* 0x000000ffff249224 */ /* 0x000fe200078e0a24 */
[----:B------:R-:W-:Y:S01]  /*1550*/  ISETP.GE.AND P1, PT, R11, RZ, PT ;  /* 0x000000ff0b00720c */ /* 0x000fe20003f26270 */
[----:B------:R-:W-:Y:S01]  /*1560*/  @!P5 IMAD.MOV R38, RZ, RZ, -R38 ;  /* 0x000000ffff26d224 */ /* 0x000fe200078e0a26 */
[----:B------:R-:W-:Y:S01]  /*1570*/  ISETP.GT.U32.AND P6, PT, R5, R10, PT ;  /* 0x0000000a0500720c */ /* 0x000fe20003fc4070 */
[----:B------:R-:W-:Y:S01]  /*1580*/  IMAD.HI.U32 R7, R9, R44, RZ ;  /* 0x0000002c09077227 */ /* 0x000fe200078e00ff */
[----:B------:R-:W-:-:S02]  /*1590*/  ISETP.GT.U32.AND P5, PT, R5, R42, PT ;  /* 0x0000002a0500720c */ /* 0x000fc40003fa4070 */
[----:B------:R-:W-:Y:S01]  /*15a0*/  IABS R50, R19 ;  /* 0x0000001300327213 */ /* 0x000fe20000000000 */
[----:B------:R-:W-:Y:S01]  /*15b0*/  IMAD.HI.U32 R11, R9, R46, RZ ;  /* 0x0000002e090b7227 */ /* 0x000fe200078e00ff */
[----:B------:R-:W-:Y:S02]  /*15c0*/  ISETP.GE.AND P3, PT, R13, RZ, PT ;  /* 0x000000ff0d00720c */ /* 0x000fe40003f66270 */
[----:B------:R-:W0:Y:S01]  /*15d0*/  I2F.RP R13, R78 ;  /* 0x0000004e000d7306 */ /* 0x000e220000209400 */
[----:B------:R-:W-:Y:S01]  /*15e0*/  IMAD.MOV R7, RZ, RZ, -R7 ;  /* 0x000000ffff077224 */ /* 0x000fe200078e0a07 */
[----:B------:R-:W-:Y:S01]  /*15f0*/  IADD3 R21, R6, 0x14, RZ ;  /* 0x0000001406157810 */ /* 0x000fe20007ffe0ff */
[----:B------:R-:W-:Y:S02]  /*1600*/  IMAD.MOV R11, RZ, RZ, -R11 ;  /* 0x000000ffff0b7224 */ /* 0x000fe400078e0a0b */
[C---:B------:R-:W-:Y:S01]  /*1610*/  IMAD R44, R5.reuse, R7, R44 ;  /* 0x00000007052c7224 */ /* 0x040fe200078e022c */
[----:B------:R-:W-:Y:S01]  /*1620*/  IABS R52, R21 ;  /* 0x0000001500347213 */ /* 0x000fe20000000000 */
[----:B------:R-:W-:-:S02]  /*1630*/  IMAD R46, R5, R11, R46 ;  /* 0x0000000b052e7224 */ /* 0x000fc400078e022e */
[--C-:B------:R-:W-:Y:S01]  /*1640*/  @!P6 IMAD.IADD R10, R10, 0x1, -R5.reuse ;  /* 0x000000010a0ae824 */ /* 0x100fe200078e0a05 */
[C---:B------:R-:W-:Y:S01]  /*1650*/  ISETP.GT.U32.AND P6, PT, R5.reuse, R44, PT ;  /* 0x0000002c0500720c */ /* 0x040fe20003fc4070 */
[----:B------:R-:W-:Y:S01]  /*1660*/  @!P5 IMAD.IADD R42, R42, 0x1, -R5 ;  /* 0x000000012a2ad824 */ /* 0x000fe200078e0a05 */
[----:B------:R-:W-:Y:S01]  /*1670*/  ISETP.GT.U32.AND P5, PT, R5, R46, PT ;  /* 0x0000002e0500720c */ /* 0x000fe20003fa4070 */
[----:B------:R-:W-:Y:S01]  /*1680*/  IMAD.HI.U32 R7, R9, R48, RZ ;  /* 0x0000003009077227 */ /* 0x000fe200078e00ff */
[----:B0-----:R-:W0:Y:S03]  /*1690*/  MUFU.RCP R13, R13 ;  /* 0x0000000d000d7308 */ /* 0x001e260000001000 */
[----:B------:R-:W-:Y:S02]  /*16a0*/  IMAD.MOV R7, RZ, RZ, -R7 ;  /* 0x000000ffff077224 */ /* 0x000fe400078e0a07 */
[----:B------:R-:W-:-:S02]  /*16b0*/  IMAD.MOV.U32 R40, RZ, RZ, R10 ;  /* 0x000000ffff287224 */ /* 0x000fc400078e000a */
[C---:B------:R-:W-:Y:S02]  /*16c0*/  IMAD R48, R5.reuse, R7, R48 ;  /* 0x0000000705307224 */ /* 0x040fe400078e0230 */
[--C-:B------:R-:W-:Y:S01]  /*16d0*/  @!P6 IMAD.IADD R44, R44, 0x1, -R5.reuse ;  /* 0x000000012c2ce824 */ /* 0x100fe200078e0a05 */
[----:B------:R-:W-:Y:S01]  /*16e0*/  ISETP.GT.U32.AND P6, PT, R5, R42, PT ;  /* 0x0000002a0500720c */ /* 0x000fe20003fc4070 */
[----:B------:R-:W-:Y:S02]  /*16f0*/  @!P5 IMAD.IADD R46, R46, 0x1, -R5 ;  /* 0x000000012e2ed824 */ /* 0x000fe400078e0a05 */
[----:B------:R-:W-:-:S03]  /*1700*/  IMAD.HI.U32 R7, R9, R50, RZ ;  /* 0x0000003209077227 */ /* 0x000fc600078e00ff */
[----:B------:R-:W-:Y:S01]  /*1710*/  ISETP.GT.U32.AND P5, PT, R5, R46, PT ;  /* 0x0000002e0500720c */ /* 0x000fe20003fa4070 */
[----:B------:R-:W-:Y:S01]  /*1720*/  IMAD.MOV R15, RZ, RZ, -R7 ;  /* 0x000000ffff0f7224 */ /* 0x000fe200078e0a07 */
[----:B------:R-:W-:Y:S01]  /*1730*/  IADD3 R7, R6, 0x10, RZ ;  /* 0x0000001006077810 */ /* 0x000fe20007ffe0ff */
[----:B------:R-:W-:Y:S01]  /*1740*/  IMAD.HI.U32 R10, R9, R52, RZ ;  /* 0x00000034090a7227 */ /* 0x000fe200078e00ff */
[----:B0-----:R-:W-:Y:S02]  /*1750*/  IADD3 R13, R13, 0xffffffe, RZ ;  /* 0x0ffffffe0d0d7810 */ /* 0x001fe40007ffe0ff */
[----:B------:R-:W-:Y:S01]  /*1760*/  IABS R56, R7 ;  /* 0x0000000700387213 */ /* 0x000fe20000000000 */
[----:B------:R-:W-:Y:S01]  /*1770*/  @!P6 IMAD.IADD R42, R42, 0x1, -R5 ;  /* 0x000000012a2ae824 */ /* 0x000fe200078e0a05 */
[C---:B------:R-:W-:Y:S01]  /*1780*/  ISETP.GT.U32.AND P6, PT, R5.reuse, R48, PT ;  /* 0x000000300500720c */ /* 0x040fe20003fc4070 */
[----:B------:R-:W-:Y:S02]  /*1790*/  IMAD R50, R5, R15, R50 ;  /* 0x0000000f05327224 */ /* 0x000fe400078e0232 */
[----:B------:R-:W-:-:S04]  /*17a0*/  IMAD.HI.U32 R11, R9, R54, RZ ;  /* 0x00000036090b7227 */ /* 0x000fc800078e00ff */
[----:B------:R-:W-:Y:S01]  /*17b0*/  @!P5 IMAD.IADD R46, R46, 0x1, -R5 ;  /* 0x000000012e2ed824 */ /* 0x000fe200078e0a05 */
[C---:B------:R-:W-:Y:S01]  /*17c0*/  ISETP.GT.U32.AND P5, PT, R5.reuse, R50, PT ;  /* 0x000000320500720c */ /* 0x040fe20003fa4070 */
[----:B------:R-:W-:Y:S02]  /*17d0*/  IMAD.MOV R10, RZ, RZ, -R10 ;  /* 0x000000ffff0a7224 */ /* 0x000fe400078e0a0a */
[----:B------:R-:W-:Y:S02]  /*17e0*/  IMAD.MOV R11, RZ, RZ, -R11 ;  /* 0x000000ffff0b7224 */ /* 0x000fe400078e0a0b */
[----:B------:R-:W-:Y:S02]  /*17f0*/  @!P6 IMAD.IADD R48, R48, 0x1, -R5 ;  /* 0x000000013030e824 */ /* 0x000fe400078e0a05 */
[----:B------:R-:W-:Y:S02]  /*1800*/  IMAD R52, R5, R10, R52 ;  /* 0x0000000a05347224 */ /* 0x000fe400078e0234 */
[----:B------:R-:W-:-:S03]  /*1810*/  IMAD.HI.U32 R10, R9, R56, RZ ;  /* 0x00000038090a7227 */ /* 0x000fc600078e00ff */
[C---:B------:R-:W-:Y:S01]  /*1820*/  ISETP.GT.U32.AND P6, PT, R5.reuse, R52, PT ;  /* 0x000000340500720c */ /* 0x040fe20003fc4070 */
[----:B------:R-:W-:Y:S01]  /*1830*/  @!P5 IMAD.IADD R50, R50, 0x1, -R5 ;  /* 0x000000013232d824 */ /* 0x000fe200078e0a05 */
[C---:B------:R-:W-:Y:S01]  /*1840*/  ISETP.GT.U32.AND P5, PT, R5.reuse, R48, PT ;  /* 0x000000300500720c */ /* 0x040fe20003fa4070 */
[C---:B------:R-:W-:Y:S02]  /*1850*/  IMAD R54, R5.reuse, R11, R54 ;  /* 0x0000000b05367224 */ /* 0x040fe400078e0236 */
[----:B------:R-:W-:Y:S01]  /*1860*/  IMAD.MOV R10, RZ, RZ, -R10 ;  /* 0x000000ffff0a7224 */ /* 0x000fe200078e0a0a */
[----:B------:R0:W1:Y:S01]  /*1870*/  F2I.FTZ.U32.TRUNC.NTZ R11, R13 ;  /* 0x0000000d000b7305 */ /* 0x000062000021f000 */
[----:B------:R-:W-:Y:S01]  /*1880*/  @!P2 IMAD.MOV R42, RZ, RZ, -R42 ;  /* 0x000000ffff2aa224 */ /* 0x000fe200078e0a2a */
[C---:B------:R-:W-:Y:S01]  /*1890*/  ISETP.GT.U32.AND P2, PT, R5.reuse, R50, PT ;  /* 0x000000320500720c */ /* 0x040fe20003f44070 */
[----:B------:R-:W-:Y:S02]  /*18a0*/  IMAD R56, R5, R10, R56 ;  /* 0x0000000a05387224 */ /* 0x000fe400078e0238 */
[----:B------:R-:W-:-:S04]  /*18b0*/  IMAD.HI.U32 R10, R9, R58, RZ ;  /* 0x0000003a090a7227 */ /* 0x000fc800078e00ff */
[----:B------:R-:W-:Y:S01]  /*18c0*/  @!P5 IMAD.IADD R48, R48, 0x1, -R5 ;  /* 0x000000013030d824 */ /* 0x000fe200078e0a05 */
[----:B------:R-:W-:Y:S01]  /*18d0*/  ISETP.GT.U32.AND P5, PT, R5, R54, PT ;  /* 0x000000360500720c */ /* 0x000fe20003fa4070 */
[----:B0-----:R-:W-:Y:S02]  /*18e0*/  IMAD.MOV R13, RZ, RZ, -R10 ;  /* 0x000000ffff0d7224 */ /* 0x001fe400078e0a0a */
[----:B------:R-:W-:-:S04]  /*18f0*/  IMAD.HI.U32 R10, R9, R66, RZ ;  /* 0x00000042090a7227 */ /* 0x000fc800078e00ff */
[C---:B------:R-:W-:Y:S02]  /*1900*/  IMAD R58, R5.reuse, R13, R58 ;  /* 0x0000000d053a7224 */ /* 0x040fe400078e023a */
[----:B------:R-:W-:Y:S02]  /*1910*/  IMAD.MOV R15, RZ, RZ, -R10 ;  /* 0x000000ffff0f7224 */ /* 0x000fe400078e0a0a */
[--C-:B------:R-:W-:Y:S02]  /*1920*/  @!P6 IMAD.IADD R52, R52, 0x1, -R5.reuse ;  /* 0x000000013434e824 */ /* 0x100fe400078e0a05 */
[--C-:B------:R-:W-:Y:S01]  /*1930*/  @!P5 IMAD.IADD R54, R54, 0x1, -R5.reuse ;  /* 0x000000013636d824 */ /* 0x100fe200078e0a05 */
[C---:B------:R-:W-:Y:S01]  /*1940*/  ISETP.GT.U32.AND P5, PT, R5.reuse, R58, PT ;  /* 0x0000003a0500720c */ /* 0x040fe20003fa4070 */
[C---:B------:R-:W-:Y:S01]  /*1950*/  IMAD R66, R5.reuse, R15, R66 ;  /* 0x0000000f05427224 */ /* 0x040fe200078e0242 */
[C---:B------:R-:W-:Y:S01]  /*1960*/  ISETP.GT.U32.AND P6, PT, R5.reuse, R52, PT ;  /* 0x000000340500720c */ /* 0x040fe20003fc4070 */
[----:B------:R-:W-:Y:S01]  /*1970*/  @!P4 IMAD.MOV R40, RZ, RZ, -R40 ;  /* 0x000000ffff28c224 */ /* 0x000fe200078e0a28 */
[C---:B------:R-:W-:Y:S01]  /*1980*/  ISETP.GT.U32.AND P4, PT, R5.reuse, R44, PT ;  /* 0x0000002c0500720c */ /* 0x040fe20003f84070 */
[----:B------:R-:W-:Y:S01]  /*1990*/  @!P2 IMAD.IADD R50, R50, 0x1, -R5 ;  /* 0x000000013232a824 */ /* 0x000fe200078e0a05 */
[----:B------:R-:W-:Y:S01]  /*19a0*/  ISETP.GT.U32.AND P2, PT, R5, R56, PT ;  /* 0x000000380500720c */ /* 0x000fe20003f44070 */
[----:B------:R-:W-:-:S04]  /*19b0*/  IMAD.HI.U32 R13, R9, R68, RZ ;  /* 0x00000044090d7227 */ /* 0x000fc800078e00ff */
[----:B------:R-:W-:Y:S02]  /*19c0*/  IMAD.MOV R13, RZ, RZ, -R13 ;  /* 0x000000ffff0d7224 */ /* 0x000fe400078e0a0d */
[--C-:B------:R-:W-:Y:S01]  /*19d0*/  @!P5 IMAD.IADD R58, R58, 0x1, -R5.reuse ;  /* 0x000000013a3ad824 */ /* 0x100fe200078e0a05 */
[C---:B------:R-:W-:Y:S01]  /*19e0*/  ISETP.GT.U32.AND P5, PT, R5.reuse, R66, PT ;  /* 0x000000420500720c */ /* 0x040fe20003fa4070 */
[----:B------:R-:W-:Y:S02]  /*19f0*/  IMAD R68, R5, R13, R68 ;  /* 0x0000000d05447224 */ /* 0x000fe400078e0244 */
[--C-:B------:R-:W-:Y:S01]  /*1a00*/  @!P4 IMAD.IADD R44, R44, 0x1, -R5.reuse ;  /* 0x000000012c2cc824 */ /* 0x100fe200078e0a05 */
[----:B------:R-:W-:Y:S01]  /*1a10*/  ISETP.GE.AND P4, PT, R17, RZ, PT ;  /* 0x000000ff1100720c */ /* 0x000fe20003f86270 */
[--C-:B------:R-:W-:Y:S01]  /*1a20*/  @!P6 IMAD.IADD R52, R52, 0x1, -R5.reuse ;  /* 0x000000013434e824 */ /* 0x100fe200078e0a05 */
[----:B------:R-:W-:Y:S01]  /*1a30*/  ISETP.GE.AND P6, PT, R19, RZ, PT ;  /* 0x000000ff1300720c */ /* 0x000fe20003fc6270 */
[----:B------:R-:W-:Y:S01]  /*1a40*/  @!P2 IMAD.IADD R56, R56, 0x1, -R5 ;  /* 0x000000013838a824 */ /* 0x000fe200078e0a05 */
[----:B------:R-:W-:Y:S01]  /*1a50*/  ISETP.GE.AND P2, PT, R21, RZ, PT ;  /* 0x000000ff1500720c */ /* 0x000fe20003f46270 */
[----:B-1----:R-:W-:Y:S01]  /*1a60*/  IMAD.MOV R17, RZ, RZ, -R11 ;  /* 0x000000ffff117224 */ /* 0x002fe200078e0a0b */
[C---:B------:R-:W-:Y:S01]  /*1a70*/  IADD3 R19, R6.reuse, 0x8, RZ ;  /* 0x0000000806137810 */ /* 0x040fe20007ffe0ff */
[----:B------:R-:W-:Y:S01]  /*1a80*/  IMAD.MOV.U32 R10, RZ, RZ, RZ ;  /* 0x000000ffff0a7224 */ /* 0x000fe200078e00ff */
[----:B------:R-:W-:Y:S01]  /*1a90*/  IADD3 R21, R6, 0x6, RZ ;  /* 0x0000000606157810 */ /* 0x000fe20007ffe0ff */
[----:B------:R-:W-:Y:S01]  /*1aa0*/  @!P5 IMAD.IADD R66, R66, 0x1, -R5 ;  /* 0x000000014242d824 */ /* 0x000fe200078e0a05 */
[----:B------:R-:W-:Y:S01]  /*1ab0*/  ISETP.GT.U32.AND P5, PT, R5, R68, PT ;  /* 0x000000440500720c */ /* 0x000fe20003fa4070 */
[----:B------:R-:W-:Y:S01]  /*1ac0*/  IMAD R17, R17, R78, RZ ;  /* 0x0000004e11117224 */ /* 0x000fe200078e02ff */
[----:B------:R-:W-:Y:S01]  /*1ad0*/  IABS R70, R19 ;  /* 0x0000001300467213 */ /* 0x000fe20000000000 */
[----:B------:R-:W-:Y:S01]  /*1ae0*/  @!P1 IMAD.MOV R44, RZ, RZ, -R44 ;  /* 0x000000ffff2c9224 */ /* 0x000fe200078e0a2c */
[----:B------:R-:W-:Y:S01]  /*1af0*/  IABS R72, R21 ;  /* 0x0000001500487213 */ /* 0x000fe20000000000 */
[----:B------:R-:W-:Y:S01]  /*1b00*/  IMAD.HI.U32 R17, R11, R17, R10 ;  /* 0x000000110b117227 */ /* 0x000fe200078e000a */
[----:B------:R-:W-:-:S03]  /*1b10*/  ISETP.GT.U32.AND P1, PT, R5, R54, PT ;  /* 0x000000360500720c */ /* 0x000fc60003f24070 */
[----:B------:R-:W-:-:S04]  /*1b20*/  IMAD.HI.U32 R10, R9, R70, RZ ;  /* 0x00000046090a7227 */ /* 0x000fc800078e00ff */
[----:B------:R-:W-:Y:S01]  /*1b30*/  @!P3 IMAD.MOV R46, RZ, RZ, -R46 ;  /* 0x000000ffff2eb224 */ /* 0x000fe200078e0a2e */
[----:B------:R-:W-:Y:S01]  /*1b40*/  ISETP.GT.U32.AND P3, PT, R5, R56, PT ;  /* 0x000000380500720c */ /* 0x000fe20003f64070 */
[----:B------:R-:W-:-:S04]  /*1b50*/  IMAD.HI.U32 R11, R9, R72, RZ ;  /* 0x00000048090b7227 */ /* 0x000fc800078e00ff */
[----:B------:R-:W-:-:S04]  /*1b60*/  IMAD.HI.U32 R13, R9, R74, RZ ;  /* 0x0000004a090d7227 */ /* 0x000fc800078e00ff */
[----:B------:R-:W-:-:S04]  /*1b70*/  IMAD.HI.U32 R15, R9, R76, RZ ;  /* 0x0000004c090f7227 */ /* 0x000fc800078e00ff */
[----:B------:R-:W-:-:S04]  /*1b80*/  IMAD.HI.U32 R9, R9, R60, RZ ;  /* 0x0000003c09097227 */ /* 0x000fc800078e00ff */
[----:B------:R-:W-:Y:S01]  /*1b90*/  @!P4 IMAD.MOV R48, RZ, RZ, -R48 ;  /* 0x000000ffff30c224 */ /* 0x000fe200078e0a30 */
[C---:B------:R-:W-:Y:S01]  /*1ba0*/  ISETP.GT.U32.AND P4, PT, R5.reuse, R58, PT ;  /* 0x0000003a0500720c */ /* 0x040fe20003f84070 */
[----:B------:R-:W-:Y:S02]  /*1bb0*/  IMAD.MOV R10, RZ, RZ, -R10 ;  /* 0x000000ffff0a7224 */ /* 0x000fe400078e0a0a */
[----:B------:R-:W-:Y:S02]  /*1bc0*/  IMAD.MOV R11, RZ, RZ, -R11 ;  /* 0x000000ffff0b7224 */ /* 0x000fe400078e0a0b */
[----:B------:R-:W-:Y:S02]  /*1bd0*/  IMAD.MOV R9, RZ, RZ, -R9 ;  /* 0x000000ffff097224 */ /* 0x000fe400078e0a09 */
[----:B------:R-:W-:Y:S01]  /*1be0*/  @!P5 IMAD.IADD R68, R68, 0x1, -R5 ;  /* 0x000000014444d824 */ /* 0x000fe200078e0a05 */
[C---:B------:R-:W-:Y:S01]  /*1bf0*/  ISETP.GT.U32.AND P5, PT, R5.reuse, R66, PT ;  /* 0x000000420500720c */ /* 0x040fe20003fa4070 */
[----:B------:R-:W-:-:S02]  /*1c00*/  IMAD R70, R5, R10, R70 ;  /* 0x0000000a05467224 */ /* 0x000fc400078e0246 */
[----:B------:R-:W-:Y:S02]  /*1c10*/  IMAD.MOV R13, RZ, RZ, -R13 ;  /* 0x000000ffff0d7224 */ /* 0x000fe400078e0a0d */
[----:B------:R-:W-:Y:S02]  /*1c20*/  IMAD.MOV.U32 R10, RZ, RZ, R52 ;  /* 0x000000ffff0a7224 */ /* 0x000fe400078e0034 */
[C---:B------:R-:W-:Y:S02]  /*1c30*/  IMAD R72, R5.reuse, R11, R72 ;  /* 0x0000000b05487224 */ /* 0x040fe400078e0248 */
[----:B------:R-:W-:Y:S01]  /*1c40*/  @!P6 IMAD.MOV R50, RZ, RZ, -R50 ;  /* 0x000000ffff32e224 */ /* 0x000fe200078e0a32 */
[C---:B------:R-:W-:Y:S01]  /*1c50*/  ISETP.GT.U32.AND P6, PT, R5.reuse, R68, PT ;  /* 0x000000440500720c */ /* 0x040fe20003fc4070 */
[C---:B------:R-:W-:Y:S01]  /*1c60*/  IMAD R52, R5.reuse, R9, R60 ;  /* 0x0000000905347224 */ /* 0x040fe200078e023c */
[----:B------:R-:W-:Y:S01]  /*1c70*/  LOP3.LUT R9, R0, 0x7, RZ, 0xc0, !PT ;  /* 0x0000000700097812 */ /* 0x000fe200078ec0ff */
[----:B------:R-:W-:-:S02]  /*1c80*/  IMAD R74, R5, R13, R74 ;  /* 0x0000000d054a7224 */ /* 0x000fc400078e024a */
[----:B------:R-:W-:Y:S01]  /*1c90*/  @!P2 IMAD.MOV R10, RZ, RZ, -R10 ;  /* 0x000000ffff0aa224 */ /* 0x000fe200078e0a0a */
[C---:B------:R-:W-:Y:S01]  /*1ca0*/  ISETP.GT.U32.AND P2, PT, R5.reuse, R70, PT ;  /* 0x000000460500720c */ /* 0x040fe20003f44070 */
[--C-:B------:R-:W-:Y:S01]  /*1cb0*/  @!P1 IMAD.IADD R54, R54, 0x1, -R5.reuse ;  /* 0x0000000136369824 */ /* 0x100fe200078e0a05 */
[C---:B------:R-:W-:Y:S01]  /*1cc0*/  ISETP.GT.U32.AND P1, PT, R5.reuse, R72, PT ;  /* 0x000000480500720c */ /* 0x040fe20003f24070 */
[----:B------:R-:W-:Y:S01]  /*1cd0*/  @!P3 IMAD.IADD R56, R56, 0x1, -R5 ;  /* 0x000000013838b824 */ /* 0x000fe200078e0a05 */
[C---:B------:R-:W-:Y:S01]  /*1ce0*/  ISETP.GT.U32.AND P3, PT, R5.reuse, R52, PT ;  /* 0x000000340500720c */ /* 0x040fe20003f64070 */
[----:B------:R-:W-:Y:S02]  /*1cf0*/  IMAD.MOV R15, RZ, RZ, -R15 ;  /* 0x000000ffff0f7224 */ /* 0x000fe400078e0a0f */
[----:B------:R-:W-:Y:S01]  /*1d00*/  @!P4 IMAD.IADD R58, R58, 0x1, -R5 ;  /* 0x000000013a3ac824 */ /* 0x000fe200078e0a05 */
[C---:B------:R-:W-:Y:S01]  /*1d10*/  ISETP.GT.U32.AND P4, PT, R5.reuse, R74, PT ;  /* 0x0000004a0500720c */ /* 0x040fe20003f84070 */
[----:B------:R-:W-:-:S02]  /*1d20*/  IMAD R76, R5, R15, R76 ;  /* 0x0000000f054c7224 */ /* 0x000fc400078e024c */
[--C-:B------:R-:W-:Y:S02]  /*1d30*/  @!P6 IMAD.IADD R68, R68, 0x1, -R5.reuse ;  /* 0x000000014444e824 */ /* 0x100fe400078e0a05 */
[--C-:B------:R-:W-:Y:S01]  /*1d40*/  @!P5 IMAD.IADD R66, R66, 0x1, -R5.reuse ;  /* 0x000000014242d824 */ /* 0x100fe200078e0a05 */
[----:B------:R-:W-:Y:S01]  /*1d50*/  ISETP.GT.U32.AND P6, PT, R5, R76, PT ;  /* 0x0000004c0500720c */ /* 0x000fe20003fc4070 */
[--C-:B------:R-:W-:Y:S01]  /*1d60*/  @!P2 IMAD.IADD R70, R70, 0x1, -R5.reuse ;  /* 0x000000014646a824 */ /* 0x100fe200078e0a05 */
[----:B------:R-:W-:Y:S01]  /*1d70*/  ISETP.GE.AND P5, PT, R23, RZ, PT ;  /* 0x000000ff1700720c */ /* 0x000fe20003fa6270 */
[--C-:B------:R-:W-:Y:S01]  /*1d80*/  @!P1 IMAD.IADD R72, R72, 0x1, -R5.reuse ;  /* 0x0000000148489824 */ /* 0x100fe200078e0a05 */
[----:B------:R-:W-:Y:S01]  /*1d90*/  ISETP.GE.AND P2, PT, R7, RZ, PT ;  /* 0x000000ff0700720c */ /* 0x000fe20003f46270 */
[--C-:B------:R-:W-:Y:S01]  /*1da0*/  @!P3 IMAD.IADD R52, R52, 0x1, -R5.reuse ;  /* 0x000000013434b824 */ /* 0x100fe200078e0a05 */
[----:B------:R-:W-:Y:S01]  /*1db0*/  ISETP.GE.AND P1, PT, R25, RZ, PT ;  /* 0x000000ff1900720c */ /* 0x000fe20003f26270 */
[----:B------:R-:W-:Y:S01]  /*1dc0*/  @!P4 IMAD.IADD R74, R74, 0x1, -R5 ;  /* 0x000000014a4ac824 */ /* 0x000fe200078e0a05 */
[----:B------:R-:W-:Y:S01]  /*1dd0*/  ISETP.GE.AND P3, PT, R27, RZ, PT ;  /* 0x000000ff1b00720c */ /* 0x000fe20003f66270 */
[----:B------:R-:W-:Y:S01]  /*1de0*/  IMAD.HI.U32 R17, R17, R45, RZ ;  /* 0x0000002d11117227 */ /* 0x000fe200078e00ff */
[----:B------:R-:W-:-:S02]  /*1df0*/  ISETP.GE.AND P4, PT, R29, RZ, PT ;  /* 0x000000ff1d00720c */ /* 0x000fc40003f86270 */
[----:B------:R-:W-:Y:S01]  /*1e00*/  SHF.R.S32.HI R7, RZ, 0x1f, R4 ;  /* 0x0000001fff077819 */ /* 0x000fe20000011404 */
[----:B------:R-:W-:Y:S02]  /*1e10*/  IMAD.MOV R17, RZ, RZ, -R17 ;  /* 0x000000ffff117224 */ /* 0x000fe400078e0a11 */
[----:B------:R-:W-:Y:S01]  /*1e20*/  IMAD.MOV.U32 R60, RZ, RZ, R54 ;  /* 0x000000ffff3c7224 */ /* 0x000fe200078e0036 */
[----:B------:R-:W-:Y:S01]  /*1e30*/  LEA.HI R51, R7, R4, RZ, 0x7 ;  /* 0x0000000407337211 */ /* 0x000fe200078f38ff */
[----:B------:R-:W-:Y:S01]  /*1e40*/  @!P6 IMAD.IADD R76, R76, 0x1, -R5 ;  /* 0x000000014c4ce824 */ /* 0x000fe200078e0a05 */
[----:B------:R-:W-:Y:S01]  /*1e50*/  SEL R7, RZ, 0x110, !P0 ;  /* 0x00000110ff077807 */ /* 0x000fe20004000000 */
[----:B------:R-:W-:Y:S01]  /*1e60*/  IMAD.MOV.U32 R62, RZ, RZ, R56 ;  /* 0x000000ffff3e7224 */ /* 0x000fe200078e0038 */
[----:B------:R-:W-:Y:S01]  /*1e70*/  SHF.R.S32.HI R51, RZ, 0x7, R51 ;  /* 0x00000007ff337819 */ /* 0x000fe20000011433 */
[----:B------:R-:W-:Y:S01]  /*1e80*/  IMAD.MOV.U32 R64, RZ, RZ, R58 ;  /* 0x000000ffff407224 */ /* 0x000fe200078e003a */
[----:B------:R-:W-:Y:S01]  /*1e90*/  ISETP.GT.U32.AND P6, PT, R5, R76, PT ;  /* 0x0000004c0500720c */ /* 0x000fe20003fc4070 */
[----:B------:R-:W-:-:S02]  /*1ea0*/  IMAD R45, R78, R17, R45 ;  /* 0x000000114e2d7224 */ /* 0x000fc400078e022d */
[----:B------:R-:W-:Y:S02]  /*1eb0*/  IMAD.MOV.U32 R86, RZ, RZ, R68 ;  /* 0x000000ffff567224 */ /* 0x000fe400078e0044 */
[----:B------:R-:W-:Y:S01]  /*1ec0*/  @!P5 IMAD.MOV R60, RZ, RZ, -R60 ;  /* 0x000000ffff3cd224 */ /* 0x000fe200078e0a3c */
[C---:B------:R-:W-:Y:S01]  /*1ed0*/  ISETP.GT.U32.AND P5, PT, R5.reuse, R70, PT ;  /* 0x000000460500720c */ /* 0x040fe20003fa4070 */
[----:B------:R-:W-:Y:S01]  /*1ee0*/  @!P2 IMAD.MOV R62, RZ, RZ, -R62 ;  /* 0x000000ffff3ea224 */ /* 0x000fe200078e0a3e */
[C---:B------:R-:W-:Y:S01]  /*1ef0*/  ISETP.GT.U32.AND P2, PT, R5.reuse, R72, PT ;  /* 0x000000480500720c */ /* 0x040fe20003f44070 */
[----:B------:R-:W-:Y:S01]  /*1f00*/  @!P1 IMAD.MOV R64, RZ, RZ, -R64 ;  /* 0x000000ffff409224 */ /* 0x000fe200078e0a40 */
[C---:B------:R-:W-:Y:S01]  /*1f10*/  ISETP.GT.U32.AND P1, PT, R5.reuse, R52, PT ;  /* 0x000000340500720c */ /* 0x040fe20003f24070 */
[----:B------:R-:W-:Y:S01]  /*1f20*/  @!P3 IMAD.MOV R66, RZ, RZ, -R66 ;  /* 0x000000ffff42b224 */ /* 0x000fe200078e0a42 */
[----:B------:R-:W-:Y:S01]  /*1f30*/  ISETP.GT.U32.AND P3, PT, R5, R74, PT ;  /* 0x0000004a0500720c */ /* 0x000fe20003f64070 */
[----:B------:R-:W-:Y:S01]  /*1f40*/  @!P4 IMAD.MOV R86, RZ, RZ, -R86 ;  /* 0x000000ffff56c224 */ /* 0x000fe200078e0a56 */
[----:B------:R-:W-:Y:S01]  /*1f50*/  ISETP.GT.U32.AND P4, PT, R78, R45, PT ;  /* 0x0000002d4e00720c */ /* 0x000fe20003f84070 */
[----:B------:R-:W-:Y:S01]  /*1f60*/  @!P6 IMAD.IADD R76, R76, 0x1, -R5 ;  /* 0x000000014c4ce824 */ /* 0x000fe200078e0a05 */
[----:B------:R-:W-:Y:S01]  /*1f70*/  ISETP.GE.AND P6, PT, R33, RZ, PT ;  /* 0x000000ff2100720c */ /* 0x000fe20003fc6270 */
[----:B------:R-:W-:-:S02]  /*1f80*/  IMAD.SHL.U32 R4, R0, 0x2, RZ ;  /* 0x0000000200047824 */ /* 0x000fc400078e00ff */
        /* <DEDUP_REMOVED lines=8> */
[----:B------:R-:W-:Y:S01]  /*2010*/  IMAD.SHL.U32 R5, R0, 0x40, RZ ;  /* 0x0000004000057824 */ /* 0x000fe200078e00ff */
[----:B------:R-:W-:Y:S01]  /*2020*/  LOP3.LUT R13, R4, 0x10, RZ, 0xc0, !PT ;  /* 0x00000010040d7812 */ /* 0x000fe200078ec0ff */
[----:B------:R-:W-:-:S02]  /*2030*/  @!P4 IMAD.IADD R45, R45, 0x1, -R78 ;  /* 0x000000012d2dc824 */ /* 0x000fc400078e0a4e */
[----:B------:R-:W-:Y:S01]  /*2040*/  IMAD.SHL.U32 R11, R9, 0x10, RZ ;  /* 0x00000010090b7824 */ /* 0x000fe200078e00ff */
[----:B------:R-:W-:Y:S01]  /*2050*/  LOP3.LUT R54, R5, 0x1800, RZ, 0xc0, !PT ;  /* 0x0000180005367812 */ /* 0x000fe200078ec0ff */
[----:B------:R-:W-:Y:S01]  /*2060*/  IMAD.MOV.U32 R88, RZ, RZ, R70 ;  /* 0x000000ffff587224 */ /* 0x000fe200078e0046 */
[----:B------:R-:W-:Y:S01]  /*2070*/  ISETP.GT.U32.AND P4, PT, R78, R45, PT ;  /* 0x0000002d4e00720c */ /* 0x000fe20003f84070 */
[----:B------:R-:W-:Y:S01]  /*2080*/  IMAD.MOV.U32 R90, RZ, RZ, R72 ;  /* 0x000000ffff5a7224 */ /* 0x000fe200078e0048 */
[----:B------:R-:W-:Y:S01]  /*2090*/  LOP3.LUT R56, R11, 0x30, R4, 0x78, !PT ;  /* 0x000000300b387812 */ /* 0x000fe200078e7804 */
[C---:B------:R-:W-:Y:S01]  /*20a0*/  IMAD R15, R9.reuse, 0x100, R54 ;  /* 0x00000100090f7824 */ /* 0x040fe200078e0236 */
[----:B------:R-:W-:Y:S01]  /*20b0*/  LEA.HI R54, R134, R13, RZ, 0x1e ;  /* 0x0000000d86367211 */ /* 0x000fe200078ff0ff */
[----:B------:R-:W-:Y:S02]  /*20c0*/  IMAD R9, R9, 0x90, RZ ;  /* 0x0000009009097824 */ /* 0x000fe400078e02ff */
[----:B------:R-:W-:-:S02]  /*20d0*/  IMAD.MOV.U32 R96, RZ, RZ, R52 ;  /* 0x000000ffff607224 */ /* 0x000fc400078e0034 */
[----:B------:R-:W-:Y:S01]  /*20e0*/  IMAD.MOV.U32 R92, RZ, RZ, R74 ;  /* 0x000000ffff5c7224 */ /* 0x000fe200078e004a */
[----:B------:R-:W-:Y:S01]  /*20f0*/  LOP3.LUT R136, R9, R54, RZ, 0x3c, !PT ;  /* 0x0000003609887212 */ /* 0x000fe200078e3cff */
[----:B------:R-:W-:Y:S01]  /*2100*/  IMAD.MOV.U32 R94, RZ, RZ, R76 ;  /* 0x000000ffff5e7224 */ /* 0x000fe200078e004c */
[----:B------:R-:W-:Y:S01]  /*2110*/  LOP3.LUT R9, RZ, c[0x0][0x17c], RZ, 0x33, !PT ;  /* 0x00005f00ff097a12 */ /* 0x000fe200078e33ff */
[----:B------:R-:W-:Y:S01]  /*2120*/  IMAD.SHL.U32 R6, R100, 0x2, RZ ;  /* 0x0000000264067824 */ /* 0x000fe200078e00ff */
[----:B------:R-:W-:Y:S01]  /*2130*/  LOP3.LUT R47, R136, 0x400, R5, 0xf8, !PT ;  /* 0x00000400882f7812 */ /* 0x000fe200078ef805 */
[----:B------:R-:W-:Y:S01]  /*2140*/  @!P2 IMAD.MOV R88, RZ, RZ, -R88 ;  /* 0x000000ffff58a224 */ /* 0x000fe200078e0a58 */
[----:B------:R-:W-:Y:S01]  /*2150*/  ISETP.NE.AND P2, PT, RZ, c[0x0][0x17c], PT ;  /* 0x00005f00ff007a0c */ /* 0x000fe20003f45270 */
[----:B------:R-:W-:Y:S01]  /*2160*/  @!P1 IMAD.MOV R90, RZ, RZ, -R90 ;  /* 0x000000ffff5a9224 */ /* 0x000fe200078e0a5a */
[----:B------:R-:W-:Y:S01]  /*2170*/  LOP3.LUT R6, R7, R6, RZ, 0x3c, !PT ;  /* 0x0000000607067212 */ /* 0x000fe200078e3cff */
[----:B------:R-:W-:Y:S01]  /*2180*/  @!P5 IMAD.MOV R96, RZ, RZ, -R96 ;  /* 0x000000ffff60d224 */ /* 0x000fe200078e0a60 */
[C---:B------:R-:W-:Y:S01]  /*2190*/  SEL R52, R9.reuse, R8, !P2 ;  /* 0x0000000809347207 */ /* 0x040fe20005000000 */
[----:B------:R-:W-:Y:S01]  /*21a0*/  @!P3 IMAD.MOV R92, RZ, RZ, -R92 ;  /* 0x000000ffff5cb224 */ /* 0x000fe200078e0a5c */
[C---:B------:R-:W-:Y:S01]  /*21b0*/  SEL R53, R9.reuse, R12, !P2 ;  /* 0x0000000c09357207 */ /* 0x040fe20005000000 */
[----:B------:R-:W-:Y:S01]  /*21c0*/  @!P6 IMAD.MOV R94, RZ, RZ, -R94 ;  /* 0x000000ffff5ee224 */ /* 0x000fe200078e0a5e */
[----:B------:R-:W-:Y:S01]  /*21d0*/  SEL R54, R9, R14, !P2 ;  /* 0x0000000e09367207 */ /* 0x000fe20005000000 */
[----:B------:R-:W-:Y:S01]  /*21e0*/  IMAD.IADD R7, R15, 0x1, R56 ;  /* 0x000000010f077824 */ /* 0x000fe200078e0238 */
[----:B------:R-:W-:Y:S01]  /*21f0*/  SEL R55, R9, R16, !P2 ;  /* 0x0000001009377207 */ /* 0x000fe20005000000 */
[----:B------:R-:W-:Y:S01]  /*2200*/  @!P4 IMAD.IADD R45, R45, 0x1, -R78 ;  /* 0x000000012d2dc824 */ /* 0x000fe200078e0a4e */
[C---:B------:R-:W-:Y:S01]  /*2210*/  SEL R56, R9.reuse, R18, !P2 ;  /* 0x0000001209387207 */ /* 0x040fe20005000000 */
[----:B------:R-:W-:Y:S01]  /*2220*/  IMAD R52, R52, c[0x0][0x190], RZ ;  /* 0x0000640034347a24 */ /* 0x000fe200078e02ff */
[C---:B------:R-:W-:Y:S01]  /*2230*/  SEL R57, R9.reuse, R20, !P2 ;  /* 0x0000001409397207 */ /* 0x040fe20005000000 */
[----:B------:R-:W-:Y:S01]  /*2240*/  IMAD.MOV.U32 R133, RZ, RZ, R45 ;  /* 0x000000ffff857224 */ /* 0x000fe200078e002d */
[----:B------:R-:W-:Y:S01]  /*2250*/  SEL R58, R9, R22, !P2 ;  /* 0x00000016093a7207 */ /* 0x000fe20005000000 */
[----:B------:R-:W-:Y:S01]  /*2260*/  IMAD R53, R53, c[0x0][0x190], RZ ;  /* 0x0000640035357a24 */ /* 0x000fe200078e02ff */
[C---:B------:R-:W-:Y:S01]  /*2270*/  SEL R59, R9.reuse, R24, !P2 ;  /* 0x00000018093b7207 */ /* 0x040fe20005000000 */
[----:B------:R-:W-:Y:S01]  /*2280*/  IMAD R54, R54, c[0x0][0x190], RZ ;  /* 0x0000640036367a24 */ /* 0x000fe200078e02ff */
        /* <DEDUP_REMOVED lines=46> */
[----:B------:R-:W-:Y:S01]  /*2570*/  SEL R91, R9, R96, !P2 ;  /* 0x00000060095b7207 */ /* 0x000fe20005000000 */
[----:B------:R-:W-:Y:S01]  /*2580*/  IMAD R86, R86, c[0x0][0x190], RZ ;  /* 0x0000640056567a24 */ /* 0x000fe200078e02ff */
[----:B------:R-:W-:Y:S01]  /*2590*/  ISETP.GE.AND P2, PT, R2, RZ, PT ;  /* 0x000000ff0200720c */ /* 0x000fe20003f46270 */
[----:B------:R-:W-:Y:S01]  /*25a0*/  IMAD R88, R88, c[0x0][0x190], RZ ;  /* 0x0000640058587a24 */ /* 0x000fe200078e02ff */
[----:B------:R-:W-:Y:S01]  /*25b0*/  ISETP.NE.AND P1, PT, RZ, c[0x0][0x178], PT ;  /* 0x00005e00ff007a0c */ /* 0x000fe20003f25270 */
[----:B------:R-:W-:Y:S01]  /*25c0*/  IMAD R90, R90, c[0x0][0x190], RZ ;  /* 0x000064005a5a7a24 */ /* 0x000fe200078e02ff */
[C---:B------:R-:W-:Y:S01]  /*25d0*/  LEA R200, P6, R52.reuse, c[0x0][0x168], 0x1 ;  /* 0x00005a0034c87a11 */ /* 0x040fe200078c08ff */
[----:B------:R-:W-:Y:S01]  /*25e0*/  IMAD R87, R87, c[0x0][0x190], RZ ;  /* 0x0000640057577a24 */ /* 0x000fe200078e02ff */
[----:B------:R-:W-:Y:S01]  /*25f0*/  LEA R198, P5, R53, c[0x0][0x168], 0x1 ;  /* 0x00005a0035c67a11 */ /* 0x000fe200078a08ff */
[----:B------:R-:W-:Y:S01]  /*2600*/  IMAD R89, R89, c[0x0][0x190], RZ ;  /* 0x0000640059597a24 */ /* 0x000fe200078e02ff */
[----:B------:R-:W-:Y:S01]  /*2610*/  LEA.HI.X.SX32 R201, R52, c[0x0][0x16c], 0x1, P6 ;  /* 0x00005b0034c97a11 */ /* 0x000fe200030f0eff */
[----:B------:R-:W-:Y:S01]  /*2620*/  IMAD R91, R91, c[0x0][0x190], RZ ;  /* 0x000064005b5b7a24 */ /* 0x000fe200078e02ff */
[----:B------:R-:W-:Y:S01]  /*2630*/  LEA.HI.X.SX32 R199, R53, c[0x0][0x16c], 0x1, P5 ;  /* 0x00005b0035c77a11 */ /* 0x000fe200028f0eff */
[----:B------:R-:W-:Y:S01]  /*2640*/  IMAD.MOV.U32 R25, RZ, RZ, c[0x0][0x18c] ;  /* 0x00006300ff197624 */ /* 0x000fe200078e00ff */
[----:B------:R-:W-:Y:S01]  /*2650*/  LEA R196, P3, R54, c[0x0][0x168], 0x1 ;  /* 0x00005a0036c47a11 */ /* 0x000fe200078608ff */
[----:B------:R-:W-:Y:S01]  /*2660*/  @!P2 IMAD.MOV R133, RZ, RZ, -R133 ;  /* 0x000000ffff85a224 */ /* 0x000fe200078e0a85 */
[----:B------:R-:W-:Y:S01]  /*2670*/  LEA R194, P2, R55, c[0x0][0x168], 0x1 ;  /* 0x00005a0037c27a11 */ /* 0x000fe200078408ff */
[----:B------:R-:W-:Y:S01]  /*2680*/  IMAD.MOV.U32 R26, RZ, RZ, c[0x0][0x188] ;  /* 0x00006200ff1a7624 */ /* 0x000fe200078e00ff */
[----:B------:R-:W-:Y:S01]  /*2690*/  @!P1 LOP3.LUT R133, RZ, c[0x0][0x178], RZ, 0x33, !PT ;  /* 0x00005e00ff859a12 */ /* 0x000fe200078e33ff */
[----:B------:R-:W-:Y:S01]  /*26a0*/  IMAD R8, R132, c[0x0][0x188], RZ ;  /* 0x0000620084087a24 */ /* 0x000fe200078e02ff */
[----:B------:R-:W-:Y:S01]  /*26b0*/  LEA R192, P1, R56, c[0x0][0x168], 0x1 ;  /* 0x00005a0038c07a11 */ /* 0x000fe200078208ff */
[----:B------:R-:W-:Y:S01]  /*26c0*/  IMAD R9, R117, c[0x0][0x188], RZ ;  /* 0x0000620075097a24 */ /* 0x000fe200078e02ff */
[----:B------:R-:W-:Y:S01]  /*26d0*/  LEA R188, P6, R58, c[0x0][0x168], 0x1 ;  /* 0x00005a003abc7a11 */ /* 0x000fe200078c08ff */
[----:B------:R-:W-:Y:S01]  /*26e0*/  IMAD R133, R133, c[0x0][0x184], RZ ;  /* 0x0000610085857a24 */ /* 0x000fe200078e02ff */
[----:B------:R-:W-:Y:S01]  /*26f0*/  LEA R186, P5, R59, c[0x0][0x168], 0x1 ;  /* 0x00005a003bba7a11 */ /* 0x000fe200078a08ff */
[----:B------:R-:W-:Y:S01]  /*2700*/  IMAD R10, R118, c[0x0][0x188], RZ ;  /* 0x00006200760a7a24 */ /* 0x000fe200078e02ff */
[----:B------:R-:W-:Y:S01]  /*2710*/  LEA.HI.X.SX32 R197, R54, c[0x0][0x16c], 0x1, P3 ;  /* 0x00005b0036c57a11 */ /* 0x000fe200018f0eff */
[----:B------:R-:W-:Y:S01]  /*2720*/  IMAD R11, R119, c[0x0][0x188], RZ ;  /* 0x00006200770b7a24 */ /* 0x000fe200078e02ff */
[----:B------:R-:W-:Y:S01]  /*2730*/  LEA R164, P4, R133, c[0x0][0x160], 0x1 ;  /* 0x0000580085a47a11 */ /* 0x000fe200078808ff */
[----:B------:R-:W-:Y:S01]  /*2740*/  IMAD R12, R120, c[0x0][0x188], RZ ;  /* 0x00006200780c7a24 */ /* 0x000fe200078e02ff */
[----:B------:R-:W-:Y:S01]  /*2750*/  LEA.HI.X.SX32 R195, R55, c[0x0][0x16c], 0x1, P2 ;  /* 0x00005b0037c37a11 */ /* 0x000fe200010f0eff */
        /* <DEDUP_REMOVED lines=9> */
[----:B------:R-:W-:Y:S01]  /*27f0*/  LEA.HI.X.SX32 R189, R58, c[0x0][0x16c], 0x1, P6 ;  /* 0x00005b003abd7a11 */ /* 0x000fe200030f0eff */
[----:B------:R-:W-:Y:S01]  /*2800*/  IMAD R18, R126, c[0x0][0x188], RZ ;  /* 0x000062007e127a24 */ /* 0x000fe200078e02ff */
[----:B------:R-:W-:Y:S01]  /*2810*/  LEA.HI.X.SX32 R187, R59, c[0x0][0x16c], 0x1, P5 ;  /* 0x00005b003bbb7a11 */ /* 0x000fe200028f0eff */
[----:B------:R-:W-:Y:S01]  /*2820*/  IMAD R19, R127, c[0x0][0x188], RZ ;  /* 0x000062007f137a24 */ /* 0x000fe200078e02ff */
[----:B------:R-:W-:Y:S01]  /*2830*/  LEA R184, P3, R68, c[0x0][0x168], 0x1 ;  /* 0x00005a0044b87a11 */ /* 0x000fe200078608ff */
        /* <DEDUP_REMOVED lines=8> */
[----:B------:R-:W-:Y:S01]  /*28c0*/  CS2R R96, SRZ ;  /* 0x0000000000607805 */ /* 0x000fe2000001ff00 */
[----:B------:R-:W-:Y:S01]  /*28d0*/  LEA R174, P5, R73, c[0x0][0x168], 0x1 ;  /* 0x00005a0049ae7a11 */ /* 0x000fe200078a08ff */
[----:B------:R-:W-:Y:S01]  /*28e0*/  CS2R R92, SRZ ;  /* 0x00000000005c7805 */ /* 0x000fe2000001ff00 */
[----:B------:R-:W-:Y:S01]  /*28f0*/  LEA.HI.X.SX32 R185, R68, c[0x0][0x16c], 0x1, P3 ;  /* 0x00005b0044b97a11 */ /* 0x000fe200018f0eff */
        /* <DEDUP_REMOVED lines=23> */
[----:B------:R-:W-:Y:S01]  /*2a70*/  LOP3.LUT R24, R0, 0xc0, RZ, 0xc0, !PT ;  /* 0x000000c000187812 */ /* 0x000fe200078ec0ff */
        /* <DEDUP_REMOVED lines=13> */
[----:B------:R-:W-:-:S02]  /*2b50*/  LEA R158, P3, R80, c[0x0][0x168], 0x1 ;  /* 0x00005a00509e7a11 */ /* 0x000fc400078608ff */
[----:B------:R-:W-:Y:S02]  /*2b60*/  LEA R156, P2, R81, c[0x0][0x168], 0x1 ;  /* 0x00005a00519c7a11 */ /* 0x000fe400078408ff */
[----:B------:R-:W-:Y:S02]  /*2b70*/  LEA R214, P1, R82, c[0x0][0x168], 0x1 ;  /* 0x00005a0052d67a11 */ /* 0x000fe400078208ff */
[----:B------:R-:W-:Y:S02]  /*2b80*/  LEA R212, P4, R83, c[0x0][0x168], 0x1 ;  /* 0x00005a0053d47a11 */ /* 0x000fe400078808ff */
[----:B------:R-:W-:Y:S02]  /*2b90*/  LEA R150, P6, R84, c[0x0][0x168], 0x1 ;  /* 0x00005a0054967a11 */ /* 0x000fe400078c08ff */
[----:B------:R-:W-:Y:S02]  /*2ba0*/  LEA R148, P5, R85, c[0x0][0x168], 0x1 ;  /* 0x00005a0055947a11 */ /* 0x000fe400078a08ff */
[----:B------:R-:W-:Y:S01]  /*2bb0*/  SHF.R.U32.HI R41, RZ, 0x2, R24 ;  /* 0x00000002ff297819 */ /* 0x000fe20000011618 */
[----:B------:R-:W-:Y:S01]  /*2bc0*/  IMAD.SHL.U32 R24, R25, 0x80, RZ ;  /* 0x0000008019187824 */ /* 0x000fe200078e00ff */
[----:B------:R-:W-:Y:S01]  /*2bd0*/  LEA.HI.X.SX32 R159, R80, c[0x0][0x16c], 0x1, P3 ;  /* 0x00005b00509f7a11 */ /* 0x000fe200018f0eff */
[----:B------:R-:W-:Y:S01]  /*2be0*/  IMAD.SHL.U32 R25, R26, 0x80, RZ ;  /* 0x000000801a197824 */ /* 0x000fe200078e00ff */
[----:B------:R-:W-:Y:S01]  /*2bf0*/  LEA.HI.X.SX32 R157, R81, c[0x0][0x16c], 0x1, P2 ;  /* 0x00005b00519d7a11 */ /* 0x000fe200010f0eff */
[----:B------:R-:W-:Y:S01]  /*2c00*/  IMAD R26, R100, c[0x0][0x18c], RZ ;  /* 0x00006300641a7a24 */ /* 0x000fe200078e02ff */
[----:B------:R-:W-:-:S02]  /*2c10*/  LEA.HI.X.SX32 R219, R82, c[0x0][0x16c], 0x1, P1 ;  /* 0x00005b0052db7a11 */ /* 0x000fc400008f0eff */
[----:B------:R-:W-:Y:S02]  /*2c20*/  LEA.HI.X.SX32 R217, R83, c[0x0][0x16c], 0x1, P4 ;  /* 0x00005b0053d97a11 */ /* 0x000fe400020f0eff */
[----:B------:R-:W-:Y:S02]  /*2c30*/  LEA.HI.X.SX32 R151, R84, c[0x0][0x16c], 0x1, P6 ;  /* 0x00005b0054977a11 */ /* 0x000fe400030f0eff */
[----:B------:R-:W-:Y:S02]  /*2c40*/  LEA.HI.X.SX32 R149, R85, c[0x0][0x16c], 0x1, P5 ;  /* 0x00005b0055957a11 */ /* 0x000fe400028f0eff */
[----:B------:R-:W-:Y:S02]  /*2c50*/  LOP3.LUT R41, R41, 0x1fe, R4, 0x78, !PT ;  /* 0x000001fe29297812 */ /* 0x000fe400078e7804 */
[----:B------:R-:W-:Y:S02]  /*2c60*/  LEA R146, P3, R86, c[0x0][0x168], 0x1 ;  /* 0x00005a0056927a11 */ /* 0x000fe400078608ff */
[----:B------:R-:W-:-:S02]  /*2c70*/  LEA R144, P2, R88, c[0x0][0x168], 0x1 ;  /* 0x00005a0058907a11 */ /* 0x000fc400078408ff */
[----:B------:R-:W-:Y:S02]  /*2c80*/  LEA R152, P1, R90, c[0x0][0x168], 0x1 ;  /* 0x00005a005a987a11 */ /* 0x000fe400078208ff */
[----:B------:R-:W-:Y:S02]  /*2c90*/  LEA R140, P4, R87, c[0x0][0x168], 0x1 ;  /* 0x00005a00578c7a11 */ /* 0x000fe400078808ff */
[----:B------:R-:W-:Y:S02]  /*2ca0*/  LEA R154, P6, R89, c[0x0][0x168], 0x1 ;  /* 0x00005a00599a7a11 */ /* 0x000fe400078c08ff */
[----:B------:R-:W-:Y:S02]  /*2cb0*/  LEA R142, P5, R91, c[0x0][0x168], 0x1 ;  /* 0x00005a005b8e7a11 */ /* 0x000fe400078a08ff */
[----:B------:R-:W-:Y:S02]  /*2cc0*/  LOP3.LUT R44, R41, 0x40, RZ, 0x3c, !PT ;  /* 0x00000040292c7812 */ /* 0x000fe400078e3cff */
[----:B------:R-:W-:-:S02]  /*2cd0*/  LOP3.LUT R45, R6, 0x20, RZ, 0x3c, !PT ;  /* 0x00000020062d7812 */ /* 0x000fc400078e3cff */
[C---:B------:R-:W-:Y:S02]  /*2ce0*/  LOP3.LUT R46, R6.reuse, 0x40, RZ, 0x3c, !PT ;  /* 0x00000040062e7812 */ /* 0x040fe400078e3cff */
[----:B------:R-:W-:Y:S02]  /*2cf0*/  LOP3.LUT R48, R6, 0x60, RZ, 0x3c, !PT ;  /* 0x0000006006307812 */ /* 0x000fe400078e3cff */
[----:B------:R-:W-:Y:S02]  /*2d00*/  LOP3.LUT R49, R7, 0x40, RZ, 0x3c, !PT ;  /* 0x0000004007317812 */ /* 0x000fe400078e3cff */
[----:B------:R-:W-:Y:S02]  /*2d10*/  LOP3.LUT R50, R47, 0x40, RZ, 0x3c, !PT ;  /* 0x000000402f327812 */ /* 0x000fe400078e3cff */
[----:B------:R-:W-:Y:S02]  /*2d20*/  LEA.HI.X.SX32 R147, R86, c[0x0][0x16c], 0x1, P3 ;  /* 0x00005b0056937a11 */ /* 0x000fe400018f0eff */
[----:B------:R-:W-:-:S02]  /*2d30*/  LEA.HI.X.SX32 R145, R88, c[0x0][0x16c], 0x1, P2 ;  /* 0x00005b0058917a11 */ /* 0x000fc400010f0eff */
[----:B------:R-:W-:Y:S02]  /*2d40*/  LEA.HI.X.SX32 R153, R90, c[0x0][0x16c], 0x1, P1 ;  /* 0x00005b005a997a11 */ /* 0x000fe400008f0eff */
[----:B------:R-:W-:Y:S02]  /*2d50*/  LEA.HI.X.SX32 R141, R87, c[0x0][0x16c], 0x1, P4 ;  /* 0x00005b00578d7a11 */ /* 0x000fe400020f0eff */
[----:B------:R-:W-:Y:S02]  /*2d60*/  LEA.HI.X.SX32 R155, R89, c[0x0][0x16c], 0x1, P6 ;  /* 0x00005b00599b7a11 */ /* 0x000fe400030f0eff */
[----:B------:R-:W-:Y:S02]  /*2d70*/  LEA.HI.X.SX32 R143, R91, c[0x0][0x16c], 0x1, P5 ;  /* 0x00005b005b8f7a11 */ /* 0x000fe400028f0eff */
.L_x_3:
[----:B------:R-:W-:Y:S01]  /*2d80*/  ISETP.GE.AND P1, PT, R132, UR4, PT ;  /* 0x0000000484007c0c */ /* 0x000fe2000bf26270 */
[----:B------:R-:W-:Y:S01]  /*2d90*/  IMAD.WIDE R56, R8, 0x2, R164 ;  /* 0x0000000208387825 */ /* 0x000fe200078e02a4 */
[----:B------:R-:W-:Y:S02]  /*2da0*/  PRMT R58, RZ, 0x7610, R58 ;  /* 0x00007610ff3a7816 */ /* 0x000fe4000000003a */
[----:B------:R-:W-:-:S02]  /*2db0*/  PRMT R69, RZ, 0x7610, R69 ;  /* 0x00007610ff457816 */ /* 0x000fc40000000045 */
[----:B------:R-:W-:Y:S02]  /*2dc0*/  ISETP.GE.AND P2, PT, R131, UR4, PT ;  /* 0x0000000483007c0c */ /* 0x000fe4000bf46270 */
[----:B------:R-:W-:-:S05]  /*2dd0*/  ISETP.GE.AND P3, PT, R130, UR4, PT ;  /* 0x0000000482007c0c */ /* 0x000fca000bf66270 */
[----:B------:R0:W2:Y:S01]  /*2de0*/  @!P1 LDG.E.U16 R58, [R56.64] ;  /* 0x00000006383a9981 */ /* 0x0000a2000c1e1500 */
[----:B------:R-:W-:Y:S01]  /*2df0*/  ISETP.GE.AND P1, PT, R129, UR4, PT ;  /* 0x0000000481007c0c */ /* 0x000fe2000bf26270 */
[--C-:B------:R-:W-:Y:S01]  /*2e00*/  IMAD.WIDE R52, R23, 0x2, R164.reuse ;  /* 0x0000000217347825 */ /* 0x100fe200078e02a4 */
[----:B------:R-:W-:Y:S02]  /*2e10*/  ISETP.GE.AND P4, PT, R128, UR4, PT ;  /* 0x0000000480007c0c */ /* 0x000fe4000bf86270 */
[----:B------:R-:W-:Y:S01]  /*2e20*/  ISETP.GE.AND P5, PT, R127, UR4, PT ;  /* 0x000000047f007c0c */ /* 0x000fe2000bfa6270 */
[----:B------:R-:W-:Y:S01]  /*2e30*/  IMAD.WIDE R54, R22, 0x2, R164 ;  /* 0x0000000216367825 */ /* 0x000fe200078e02a4 */
[----:B------:R-:W-:Y:S02]  /*2e40*/  PRMT R59, RZ, 0x7610, R59 ;  /* 0x00007610ff3b7816 */ /* 0x000fe4000000003b */
[----:B------:R-:W-:Y:S01]  /*2e50*/  PRMT R68, RZ, 0x7610, R68 ;  /* 0x00007610ff447816 */ /* 0x000fe20000000044 */
[----:B0-----:R-:W-:Y:S01]  /*2e60*/  IMAD.WIDE R56, R21, 0x2, R164 ;  /* 0x0000000215387825 */ /* 0x001fe200078e02a4 */
[----:B------:R-:W-:-:S02]  /*2e70*/  PRMT R70, RZ, 0x7610, R70 ;  /* 0x00007610ff467816 */ /* 0x000fc40000000046 */
[----:B------:R-:W-:Y:S01]  /*2e80*/  PRMT R71, RZ, 0x7610, R71 ;  /* 0x00007610ff477816 */ /* 0x000fe20000000047 */
[----:B------:R0:W3:Y:S01]  /*2e90*/  @!P2 LDG.E.U16 R59, [R52.64] ;  /* 0x00000006343ba981 */ /* 0x0000e2000c1e1500 */
[----:B------:R-:W-:-:S03]  /*2ea0*/  IMAD.WIDE R76, R20, 0x2, R164 ;  /* 0x00000002144c7825 */ /* 0x000fc600078e02a4 */
[----:B------:R1:W4:Y:S01]  /*2eb0*/  @!P1 LDG.E.U16 R69, [R56.64] ;  /* 0x0000000638459981 */ /* 0x000322000c1e1500 */
[----:B------:R-:W-:Y:S01]  /*2ec0*/  ISETP.GE.AND P1, PT, R126, UR4, PT ;  /* 0x000000047e007c0c */ /* 0x000fe2000bf26270 */
[----:B------:R-:W-:Y:S01]  /*2ed0*/  IMAD.WIDE R78, R19, 0x2, R164 ;  /* 0x00000002134e7825 */ /* 0x000fe200078e02a4 */
[----:B------:R-:W-:Y:S01]  /*2ee0*/  PRMT R72, RZ, 0x7610, R72 ;  /* 0x00007610ff487816 */ /* 0x000fe20000000048 */
[----:B------:R5:W2:Y:S02]  /*2ef0*/  @!P3 LDG.E.U16 R68, [R54.64] ;  /* 0x000000063644b981 */ /* 0x000aa4000c1e1500 */
[----:B0-----:R-:W-:Y:S01]  /*2f00*/  IMAD.WIDE R52, R18, 0x2, R164 ;  /* 0x0000000212347825 */ /* 0x001fe200078e02a4 */
[----:B------:R-:W-:Y:S01]  /*2f10*/  ISETP.GE.AND P2, PT, R125, UR4, PT ;  /* 0x000000047d007c0c */ /* 0x000fe2000bf46270 */
[----:B------:R0:W2:Y:S01]  /*2f20*/  @!P4 LDG.E.U16 R70, [R76.64] ;  /* 0x000000064c46c981 */ /* 0x0000a2000c1e1500 */
[----:B------:R-:W-:Y:S02]  /*2f30*/  ISETP.GE.AND P3, PT, R124, UR4, PT ;  /* 0x000000047c007c0c */ /* 0x000fe4000bf66270 */
[----:B------:R-:W-:Y:S01]  /*2f40*/  ISETP.GE.AND P4, PT, R123, UR4, PT ;  /* 0x000000047b007c0c */ /* 0x000fe2000bf86270 */
[----:B------:R0:W2:Y:S01]  /*2f50*/  @!P5 LDG.E.U16 R71, [R78.64] ;  /* 0x000000064e47d981 */ /* 0x0000a2000c1e1500 */
[----:B------:R-:W-:-:S03]  /*2f60*/  ISETP.GE.AND P5, PT, R122, UR4, PT ;  /* 0x000000047a007c0c */ /* 0x000fc6000bfa6270 */
[----:B------:R0:W2:Y:S01]  /*2f70*/  @!P1 LDG.E.U16 R72, [R52.64] ;  /* 0x0000000634489981 */ /* 0x0000a2000c1e1500 */
[----:B------:R-:W-:Y:S01]  /*2f80*/  ISETP.GE.AND P1, PT, R121, UR4, PT ;  /* 0x0000000479007c0c */ /* 0x000fe2000bf26270 */
[----:B-----5:R-:W-:Y:S01]  /*2f90*/  IMAD.WIDE R54, R17, 0x2, R164 ;  /* 0x0000000211367825 */ /* 0x020fe200078e02a4 */
[----:B------:R-:W-:Y:S02]  /*2fa0*/  PRMT R73, RZ, 0x7610, R73 ;  /* 0x00007610ff497816 */ /* 0x000fe40000000049 */
[----:B------:R-:W-:Y:S01]  /*2fb0*/  PRMT R74, RZ, 0x7610, R74 ;  /* 0x00007610ff4a7816 */ /* 0x000fe2000000004a */
[----:B-1----:R-:W-:Y:S01]  /*2fc0*/  IMAD.WIDE R56, R16, 0x2, R164 ;  /* 0x0000000210387825 */ /* 0x002fe200078e02a4 */
[----:B------:R-:W-:Y:S02]  /*2fd0*/  PRMT R75, RZ, 0x7610, R75 ;  /* 0x00007610ff4b7816 */ /* 0x000fe4000000004b */
[----:B0-----:R-:W-:Y:S01]  /*2fe0*/  PRMT R76, RZ, 0x7610, R76 ;  /* 0x00007610ff4c7816 */ /* 0x001fe2000000004c */
[----:B------:R-:W-:Y:S01]  /*2ff0*/  IMAD.WIDE R82, R15, 0x2, R164 ;  /* 0x000000020f527825 */ /* 0x000fe200078e02a4 */
[----:B------:R-:W-:Y:S01]  /*3000*/  PRMT R77, RZ, 0x7610, R77 ;  /* 0x00007610ff4d7816 */ /* 0x000fe2000000004d */
[----:B------:R0:W5:Y:S02]  /*3010*/  @!P2 LDG.E.U16 R73, [R54.64] ;  /* 0x000000063649a981 */ /* 0x000164000c1e1500 */
[----:B------:R-:W-:-:S04]  /*3020*/  IMAD.WIDE R84, R14, 0x2, R164 ;  /* 0x000000020e547825 */ /* 0x000fc800078e02a4 */
[----:B------:R-:W-:Y:S01]  /*3030*/  IMAD.WIDE R52, R13, 0x2, R164 ;  /* 0x000000020d347825 */ /* 0x000fe200078e02a4 */
[----:B------:R1:W2:Y:S01]  /*3040*/  @!P3 LDG.E.U16 R74, [R56.64] ;  /* 0x00000006384ab981 */ /* 0x0002a2000c1e1500 */
[----:B------:R-:W-:Y:S02]  /*3050*/  ISETP.GE.AND P2, PT, R120, UR4, PT ;  /* 0x0000000478007c0c */ /* 0x000fe4000bf46270 */
[----:B------:R-:W-:Y:S01]  /*3060*/  ISETP.GE.AND P3, PT, R119, UR4, PT ;  /* 0x0000000477007c0c */ /* 0x000fe2000bf66270 */
[----:B------:R0:W2:Y:S01]  /*3070*/  @!P4 LDG.E.U16 R75, [R82.64] ;  /* 0x00000006524bc981 */ /* 0x0000a2000c1e1500 */
[----:B------:R-:W-:-:S03]  /*3080*/  ISETP.GE.AND P4, PT, R118, UR4, PT ;  /* 0x0000000476007c0c */ /* 0x000fc6000bf86270 */
[----:B------:R1:W2:Y:S01]  /*3090*/  @!P5 LDG.E.U16 R76, [R84.64] ;  /* 0x00000006544cd981 */ /* 0x0002a2000c1e1500 */
[----:B------:R-:W-:-:S03]  /*30a0*/  ISETP.GE.AND P5, PT, R117, UR4, PT ;  /* 0x0000000475007c0c */ /* 0x000fc6000bfa6270 */
[----:B------:R1:W3:Y:S01]  /*30b0*/  @!P1 LDG.E.U16 R77, [R52.64] ;  /* 0x00000006344d9981 */ /* 0x0002e2000c1e1500 */
[----:B------:R-:W-:Y:S01]  /*30c0*/  ISETP.GE.AND P1, PT, R116, UR4, PT ;  /* 0x0000000474007c0c */ /* 0x000fe2000bf26270 */
[----:B0-----:R-:W-:Y:S01]  /*30d0*/  IMAD.WIDE R54, R12, 0x2, R164 ;  /* 0x000000020c367825 */ /* 0x001fe200078e02a4 */
[----:B------:R-:W-:Y:S02]  /*30e0*/  PRMT R78, RZ, 0x7610, R78 ;  /* 0x00007610ff4e7816 */ /* 0x000fe4000000004e */
[----:B------:R-:W-:Y:S01]  /*30f0*/  PRMT R79, RZ, 0x7610, R79 ;  /* 0x00007610ff4f7816 */ /* 0x000fe2000000004f */
[----:B-1----:R-:W-:Y:S01]  /*3100*/  IMAD.WIDE R56, R11, 0x2, R164 ;  /* 0x000000020b387825 */ /* 0x002fe200078e02a4 */
[----:B------:R-:W-:Y:S02]  /*3110*/  PRMT R80, RZ, 0x7610, R80 ;  /* 0x00007610ff507816 */ /* 0x000fe40000000050 */
[----:B------:R-:W-:Y:S01]  /*3120*/  PRMT R81, RZ, 0x7610, R81 ;  /* 0x00007610ff517816 */ /* 0x000fe20000000051 */
[----:B------:R-:W-:Y:S01]  /*3130*/  IMAD.WIDE R86, R10, 0x2, R164 ;  /* 0x000000020a567825 */ /* 0x000fe200078e02a4 */
[----:B------:R-:W-:Y:S01]  /*3140*/  PRMT R82, RZ, 0x7610, R82 ;  /* 0x00007610ff527816 */ /* 0x000fe20000000052 */
[----:B------:R0:W3:Y:S02]  /*3150*/  @!P2 LDG.E.U16 R78, [R54.64] ;  /* 0x00000006364ea981 */ /* 0x0000e4000c1e1500 */
[----:B------:R-:W-:-:S04]  /*3160*/  IMAD.WIDE R88, R9, 0x2, R164 ;  /* 0x0000000209587825 */ /* 0x000fc800078e02a4 */
[----:B------:R-:W-:Y:S01]  /*3170*/  IMAD.WIDE R52, R43, 0x2, R164 ;  /* 0x000000022b347825 */ /* 0x000fe200078e02a4 */
[----:B------:R1:W3:Y:S01]  /*3180*/  @!P3 LDG.E.U16 R79, [R56.64] ;  /* 0x00000006384fb981 */ /* 0x0002e2000c1e1500 */
[----:B------:R-:W-:Y:S02]  /*3190*/  ISETP.GE.AND P2, PT, R115, UR4, PT ;  /* 0x0000000473007c0c */ /* 0x000fe4000bf46270 */
[----:B------:R-:W-:Y:S01]  /*31a0*/  ISETP.GE.AND P3, PT, R114, UR4, PT ;  /* 0x0000000472007c0c */ /* 0x000fe2000bf66270 */
[----:B------:R0:W4:Y:S01]  /*31b0*/  @!P4 LDG.E.U16 R80, [R86.64] ;  /* 0x000000065650c981 */ /* 0x000122000c1e1500 */
[----:B------:R-:W-:-:S03]  /*31c0*/  ISETP.GE.AND P4, PT, R113, UR4, PT ;  /* 0x0000000471007c0c */ /* 0x000fc6000bf86270 */
[----:B------:R1:W5:Y:S01]  /*31d0*/  @!P5 LDG.E.U16 R81, [R88.64] ;  /* 0x000000065851d981 */ /* 0x000362000c1e1500 */
[----:B------:R-:W-:-:S03]  /*31e0*/  ISETP.GE.AND P5, PT, R112, UR4, PT ;  /* 0x0000000470007c0c */ /* 0x000fc6000bfa6270 */
[----:B------:R1:W5:Y:S01]  /*31f0*/  @!P1 LDG.E.U16 R82, [R52.64] ;  /* 0x0000000634529981 */ /* 0x000362000c1e1500 */
        /* <DEDUP_REMOVED lines=9> */
[----:B------:R0:W5:Y:S02]  /*3290*/  @!P2 LDG.E.U16 R83, [R54.64] ;  /* 0x000000063653a981 */ /* 0x000164000c1e1500 */
[----:B------:R-:W-:-:S04]  /*32a0*/  IMAD.WIDE R138, R38, 0x2, R164 ;  /* 0x00000002268a7825 */ /* 0x000fc800078e02a4 */
[----:B------:R-:W-:Y:S01]  /*32b0*/  IMAD.WIDE R52, R37, 0x2, R164 ;  /* 0x0000000225347825 */ /* 0x000fe200078e02a4 */
[----:B------:R1:W5:Y:S01]  /*32c0*/  @!P3 LDG.E.U16 R84, [R56.64] ;  /* 0x000000063854b981 */ /* 0x000362000c1e1500 */
[----:B------:R-:W-:Y:S02]  /*32d0*/  ISETP.GE.AND P2, PT, R110, UR4, PT ;  /* 0x000000046e007c0c */ /* 0x000fe4000bf46270 */
[----:B------:R-:W-:Y:S01]  /*32e0*/  ISETP.GE.AND P3, PT, R109, UR4, PT ;  /* 0x000000046d007c0c */ /* 0x000fe2000bf66270 */
[----:B------:R0:W5:Y:S01]  /*32f0*/  @!P4 LDG.E.U16 R85, [R136.64] ;  /* 0x000000068855c981 */ /* 0x000162000c1e1500 */
        /* <DEDUP_REMOVED lines=34> */
[----:B------:R-:W-:-:S02]  /*3520*/  IMAD.WIDE R138, R28, 0x2, R164 ;  /* 0x000000021c8a7825 */ /* 0x000fc400078e02a4 */
[----:B------:R1:W5:Y:S02]  /*3530*/  @!P3 LDG.E.U16 R204, [R56.64] ;  /* 0x0000000638ccb981 */ /* 0x000364000c1e1500 */
[----:B------:R-:W-:Y:S02]  /*3540*/  IMAD.WIDE R52, R27, 0x2, R164 ;  /* 0x000000021b347825 */ /* 0x000fe400078e02a4 */
[----:B------:R0:W5:Y:S04]  /*3550*/  @!P4 LDG.E.U16 R135, [R136.64] ;  /* 0x000000068887c981 */ /* 0x000168000c1e1500 */
[----:B------:R0:W5:Y:S04]  /*3560*/  @!P5 LDG.E.U16 R206, [R138.64] ;  /* 0x000000068aced981 */ /* 0x000168000c1e1500 */
[----:B------:R1:W5:Y:S04]  /*3570*/  @!P1 LDG.E.U16 R203, [R52.64] ;  /* 0x0000000634cb9981 */ /* 0x000368000c1e1500 */
[----:B------:R-:W-:Y:S01]  /*3580*/  BAR.SYNC.DEFER_BLOCKING 0x0 ;  /* 0x0000000000007b1d */ /* 0x000fe20000010000 */
[----:B------:R-:W-:Y:S01]  /*3590*/  ISETP.GE.AND P2, PT, R100, UR4, PT ;  /* 0x0000000464007c0c */ /* 0x000fe2000bf46270 */
[----:B0-----:R-:W-:Y:S01]  /*35a0*/  IMAD.MOV.U32 R136, RZ, RZ, R142 ;  /* 0x000000ffff887224 */ /* 0x001fe200078e008e */
[----:B------:R-:W-:Y:S01]  /*35b0*/  PRMT R207, RZ, 0x7610, R207 ;  /* 0x00007610ffcf7816 */ /* 0x000fe200000000cf */
[----:B------:R-:W-:-:S02]  /*35c0*/  IMAD.MOV.U32 R137, RZ, RZ, R143 ;  /* 0x000000ffff897224 */ /* 0x000fc400078e008f */
[----:B------:R-:W-:Y:S01]  /*35d0*/  IMAD.WIDE R142, R26, 0x2, R140 ;  /* 0x000000021a8e7825 */ /* 0x000fe200078e028c */
[----:B------:R-:W-:-:S03]  /*35e0*/  PRMT R205, RZ, 0x7610, R205 ;  /* 0x00007610ffcd7816 */ /* 0x000fc600000000cd */
[----:B------:R-:W-:Y:S02]  /*35f0*/  IMAD.MOV.U32 R138, RZ, RZ, R154 ;  /* 0x000000ffff8a7224 */ /* 0x000fe400078e009a */
[----:B------:R-:W-:Y:S01]  /*3600*/  IMAD.MOV.U32 R139, RZ, RZ, R155 ;  /* 0x000000ffff8b7224 */ /* 0x000fe200078e009b */
[----:B------:R-:W-:Y:S01]  /*3610*/  PRMT R208, RZ, 0x7610, R208 ;  /* 0x00007610ffd07816 */ /* 0x000fe200000000d0 */
[C---:B------:R-:W-:Y:S01]  /*3620*/  IMAD.WIDE R54, R26.reuse, 0x2, R136 ;  /* 0x000000021a367825 */ /* 0x040fe200078e0288 */
[----:B------:R-:W-:Y:S02]  /*3630*/  PRMT R213, RZ, 0x7610, R213 ;  /* 0x00007610ffd57816 */ /* 0x000fe400000000d5 */
[----:B------:R-:W-:Y:S01]  /*3640*/  PRMT R215, RZ, 0x7610, R215 ;  /* 0x00007610ffd77816 */ /* 0x000fe200000000d7 */
[----:B-1----:R-:W-:Y:S01]  /*3650*/  IMAD.WIDE R56, R26, 0x2, R138 ;  /* 0x000000021a387825 */ /* 0x002fe200078e028a */
[----:B------:R-:W-:-:S03]  /*3660*/  PRMT R209, RZ, 0x7610, R209 ;  /* 0x00007610ffd17816 */ /* 0x000fc600000000d1 */
[----:B------:R-:W-:Y:S01]  /*3670*/  IMAD.WIDE R154, R26, 0x2, R150 ;  /* 0x000000021a9a7825 */ /* 0x000fe200078e0296 */
[----:B------:R0:W5:Y:S01]  /*3680*/  @!P2 LDG.E.U16 R207, [R142.64] ;  /* 0x000000068ecfa981 */ /* 0x000162000c1e1500 */
[----:B------:R-:W-:Y:S02]  /*3690*/  PRMT R211, RZ, 0x7610, R211 ;  /* 0x00007610ffd37816 */ /* 0x000fe400000000d3 */
[----:B------:R-:W-:Y:S01]  /*36a0*/  PRMT R210, RZ, 0x7610, R210 ;  /* 0x00007610ffd27816 */ /* 0x000fe200000000d2 */
[----:B------:R1:W5:Y:S04]  /*36b0*/  @!P2 LDG.E.U16 R205, [R54.64] ;  /* 0x0000000636cda981 */ /* 0x000368000c1e1500 */
[----:B------:R1:W5:Y:S01]  /*36c0*/  @!P2 LDG.E.U16 R208, [R56.64] ;  /* 0x0000000638d0a981 */ /* 0x000362000c1e1500 */
[----:B0-----:R-:W-:-:S02]  /*36d0*/  IMAD.MOV.U32 R142, RZ, RZ, R152 ;  /* 0x000000ffff8e7224 */ /* 0x001fc400078e0098 */
[----:B------:R-:W-:Y:S01]  /*36e0*/  IMAD.MOV.U32 R143, RZ, RZ, R153 ;  /* 0x000000ffff8f7224 */ /* 0x000fe200078e0099 */
[----:B------:R0:W5:Y:S01]  /*36f0*/  @!P2 LDG.E.U16 R215, [R154.64] ;  /* 0x000000069ad7a981 */ /* 0x000162000c1e1500 */
[----:B------:R-:W-:-:S04]  /*3700*/  IMAD.WIDE R152, R26, 0x2, R148 ;  /* 0x000000021a987825 */ /* 0x000fc800078e0294 */
[C---:B------:R-:W-:Y:S01]  /*3710*/  IMAD.WIDE R52, R26.reuse, 0x2, R142 ;  /* 0x000000021a347825 */ /* 0x040fe200078e028e */
[----:B------:R0:W5:Y:S03]  /*3720*/  @!P2 LDG.E.U16 R213, [R152.64] ;  /* 0x0000000698d5a981 */ /* 0x000166000c1e1500 */
[C---:B-1----:R-:W-:Y:S01]  /*3730*/  IMAD.WIDE R54, R26.reuse, 0x2, R144 ;  /* 0x000000021a367825 */ /* 0x042fe200078e0290 */
[----:B------:R1:W5:Y:S03]  /*3740*/  @!P2 LDG.E.U16 R209, [R52.64] ;  /* 0x0000000634d1a981 */ /* 0x000366000c1e1500 */
[----:B------:R-:W-:Y:S01]  /*3750*/  IMAD.WIDE R56, R26, 0x2, R146 ;  /* 0x000000021a387825 */ /* 0x000fe200078e0292 */
[----:B------:R1:W5:Y:S03]  /*3760*/  @!P2 LDG.E.U16 R211, [R54.64] ;  /* 0x0000000636d3a981 */ /* 0x000366000c1e1500 */
[----:B0-----:R-:W-:Y:S01]  /*3770*/  IMAD.MOV.U32 R154, RZ, RZ, R214 ;  /* 0x000000ffff9a7224 */ /* 0x001fe200078e00d6 */
[----:B------:R0:W5:Y:S01]  /*3780*/  @!P2 LDG.E.U16 R210, [R56.64] ;  /* 0x0000000638d2a981 */ /* 0x000162000c1e1500 */
[----:B------:R-:W-:-:S02]  /*3790*/  IMAD.MOV.U32 R155, RZ, RZ, R219 ;  /* 0x000000ffff9b7224 */ /* 0x000fc400078e00db */
[----:B------:R-:W-:Y:S02]  /*37a0*/  IMAD.MOV.U32 R152, RZ, RZ, R212 ;  /* 0x000000ffff987224 */ /* 0x000fe400078e00d4 */
[--C-:B------:R-:W-:Y:S01]  /*37b0*/  IMAD.MOV.U32 R153, RZ, RZ, R217.reuse ;  /* 0x000000ffff997224 */ /* 0x100fe200078e00d9 */
[----:B------:R-:W-:Y:S01]  /*37c0*/  PRMT R217, RZ, 0x7610, R217 ;  /* 0x00007610ffd97816 */ /* 0x000fe200000000d9 */
[C---:B-1----:R-:W-:Y:S01]  /*37d0*/  IMAD.WIDE R54, R26.reuse, 0x2, R154 ;  /* 0x000000021a367825 */ /* 0x042fe200078e029a */
[----:B------:R-:W-:Y:S02]  /*37e0*/  PRMT R212, RZ, 0x7610, R212 ;  /* 0x00007610ffd47816 */ /* 0x000fe400000000d4 */
[----:B------:R-:W-:Y:S01]  /*37f0*/  PRMT R219, RZ, 0x7610, R219 ;  /* 0x00007610ffdb7816 */ /* 0x000fe200000000db */
[C---:B------:R-:W-:Y:S01]  /*3800*/  IMAD.WIDE R52, R26.reuse, 0x2, R152 ;  /* 0x000000021a347825 */ /* 0x040fe200078e0298 */
[----:B------:R-:W-:Y:S02]  /*3810*/  PRMT R221, RZ, 0x7610, R221 ;  /* 0x00007610ffdd7816 */ /* 0x000fe400000000dd */
[----:B------:R1:W5:Y:S01]  /*3820*/  @!P2 LDG.E.U16 R212, [R54.64] ;  /* 0x0000000636d4a981 */ /* 0x000362000c1e1500 */
[----:B0-----:R-:W-:-:S04]  /*3830*/  IMAD.WIDE R56, R26, 0x2, R156 ;  /* 0x000000021a387825 */ /* 0x001fc800078e029c */
[C---:B------:R-:W-:Y:S01]  /*3840*/  IMAD.WIDE R224, R26.reuse, 0x2, R158 ;  /* 0x000000021ae07825 */ /* 0x040fe200078e029e */
[----:B------:R0:W5:Y:S01]  /*3850*/  @!P2 LDG.E.U16 R217, [R52.64] ;  /* 0x0000000634d9a981 */ /* 0x000162000c1e1500 */
[----:B------:R-:W-:Y:S02]  /*3860*/  PRMT R214, RZ, 0x7610, R214 ;  /* 0x00007610ffd67816 */ /* 0x000fe400000000d6 */
[----:B------:R-:W-:Y:S01]  /*3870*/  PRMT R231, RZ, 0x7610, R231 ;  /* 0x00007610ffe77816 */ /* 0x000fe200000000e7 */
[----:B------:R0:W5:Y:S01]  /*3880*/  @!P2 LDG.E.U16 R219, [R56.64] ;  /* 0x0000000638dba981 */ /* 0x000162000c1e1500 */
[----:B------:R-:W-:Y:S01]  /*3890*/  PRMT R223, RZ, 0x7610, R223 ;  /* 0x00007610ffdf7816 */ /* 0x000fe200000000df */
[C---:B-1----:R-:W-:Y:S01]  /*38a0*/  IMAD.WIDE R54, R26.reuse, 0x2, R166 ;  /* 0x000000021a367825 */ /* 0x042fe200078e02a6 */
[----:B------:R-:W-:Y:S01]  /*38b0*/  PRMT R229, RZ, 0x7610, R229 ;  /* 0x00007610ffe57816 */ /* 0x000fe200000000e5 */
[----:B------:R1:W5:Y:S01]  /*38c0*/  @!P2 LDG.E.U16 R221, [R224.64] ;  /* 0x00000006e0dda981 */ /* 0x000362000c1e1500 */
[----:B------:R-:W-:Y:S01]  /*38d0*/  PRMT R233, RZ, 0x7610, R233 ;  /* 0x00007610ffe97816 */ /* 0x000fe200000000e9 */
[----:B0-----:R-:W-:-:S04]  /*38e0*/  IMAD.WIDE R52, R26, 0x2, R162 ;  /* 0x000000021a347825 */ /* 0x001fc800078e02a2 */
[C---:B------:R-:W-:Y:S01]  /*38f0*/  IMAD.WIDE R226, R26.reuse, 0x2, R160 ;  /* 0x000000021ae27825 */ /* 0x040fe200078e02a0 */
[----:B------:R0:W5:Y:S03]  /*3900*/  @!P2 LDG.E.U16 R214, [R52.64] ;  /* 0x0000000634d6a981 */ /* 0x000166000c1e1500 */
[C---:B------:R-:W-:Y:S01]  /*3910*/  IMAD.WIDE R56, R26.reuse, 0x2, R168 ;  /* 0x000000021a387825 */ /* 0x040fe200078e02a8 */
[----:B------:R0:W5:Y:S03]  /*3920*/  @!P2 LDG.E.U16 R231, [R54.64] ;  /* 0x0000000636e7a981 */ /* 0x000166000c1e1500 */
[C---:B-1----:R-:W-:Y:S01]  /*3930*/  IMAD.WIDE R224, R26.reuse, 0x2, R170 ;  /* 0x000000021ae07825 */ /* 0x042fe200078e02aa */
[----:B------:R-:W-:Y:S01]  /*3940*/  PRMT R239, RZ, 0x7610, R239 ;  /* 0x00007610ffef7816 */ /* 0x000fe200000000ef */
[----:B------:R1:W5:Y:S01]  /*3950*/  @!P2 LDG.E.U16 R223, [R226.64] ;  /* 0x00000006e2dfa981 */ /* 0x000362000c1e1500 */
[----:B------:R-:W-:Y:S01]  /*3960*/  PRMT R235, RZ, 0x7610, R235 ;  /* 0x00007610ffeb7816 */ /* 0x000fe200000000eb */
[C---:B0-----:R-:W-:Y:S01]  /*3970*/  IMAD.WIDE R52, R26.reuse, 0x2, R174 ;  /* 0x000000021a347825 */ /* 0x041fe200078e02ae */
[----:B------:R-:W-:Y:S01]  /*3980*/  PRMT R216, RZ, 0x7610, R216 ;  /* 0x00007610ffd87816 */ /* 0x000fe200000000d8 */
[----:B------:R0:W5:Y:S01]  /*3990*/  @!P2 LDG.E.U16 R229, [R56.64] ;  /* 0x0000000638e5a981 */ /* 0x000162000c1e1500 */
[----:B------:R-:W-:Y:S01]  /*39a0*/  PRMT R241, RZ, 0x7610, R241 ;  /* 0x00007610fff17816 */ /* 0x000fe200000000f1 */
[C---:B------:R-:W-:Y:S01]  /*39b0*/  IMAD.WIDE R54, R26.reuse, 0x2, R176 ;  /* 0x000000021a367825 */ /* 0x040fe200078e02b0 */
[----:B------:R-:W-:Y:S01]  /*39c0*/  PRMT R218, RZ, 0x7610, R218 ;  /* 0x00007610ffda7816 */ /* 0x000fe200000000da */
[----:B------:R0:W5:Y:S02]  /*39d0*/  @!P2 LDG.E.U16 R233, [R224.64] ;  /* 0x00000006e0e9a981 */ /* 0x000164000c1e1500 */
[C---:B-1----:R-:W-:Y:S01]  /*39e0*/  IMAD.WIDE R226, R26.reuse, 0x2, R172 ;  /* 0x000000021ae27825 */ /* 0x042fe200078e02ac */
[----:B------:R-:W-:Y:S01]  /*39f0*/  PRMT R245, RZ, 0x7610, R245 ;  /* 0x00007610fff57816 */ /* 0x000fe200000000f5 */
[----:B------:R1:W5:Y:S02]  /*3a00*/  @!P2 LDG.E.U16 R239, [R52.64] ;  /* 0x0000000634efa981 */ /* 0x000364000c1e1500 */
[C---:B0-----:R-:W-:Y:S01]  /*3a10*/  IMAD.WIDE R56, R26.reuse, 0x2, R178 ;  /* 0x000000021a387825 */ /* 0x041fe200078e02b2 */
[----:B------:R-:W-:Y:S01]  /*3a20*/  PRMT R222, RZ, 0x7610, R222 ;  /* 0x00007610ffde7816 */ /* 0x000fe200000000de */
[----:B------:R0:W5:Y:S02]  /*3a30*/  @!P2 LDG.E.U16 R235, [R54.64] ;  /* 0x0000000636eba981 */ /* 0x000164000c1e1500 */
[C---:B------:R-:W-:Y:S01]  /*3a40*/  IMAD.WIDE R224, R26.reuse, 0x2, R180 ;  /* 0x000000021ae07825 */ /* 0x040fe200078e02b4 */
[----:B------:R-:W-:Y:S01]  /*3a50*/  PRMT R237, RZ, 0x7610, R237 ;  /* 0x00007610ffed7816 */ /* 0x000fe200000000ed */
[----:B------:R0:W5:Y:S01]  /*3a60*/  @!P2 LDG.E.U16 R216, [R226.64] ;  /* 0x00000006e2d8a981 */ /* 0x000162000c1e1500 */
[----:B------:R-:W-:Y:S01]  /*3a70*/  PRMT R243, RZ, 0x7610, R243 ;  /* 0x00007610fff37816 */ /* 0x000fe200000000f3 */
[C---:B-1----:R-:W-:Y:S01]  /*3a80*/  IMAD.WIDE R52, R26.reuse, 0x2, R186 ;  /* 0x000000021a347825 */ /* 0x042fe200078e02ba */
[----:B------:R-:W-:Y:S01]  /*3a90*/  PRMT R220, RZ, 0x7610, R220 ;  /* 0x00007610ffdc7816 */ /* 0x000fe200000000dc */
[----:B------:R1:W5:Y:S02]  /*3aa0*/  @!P2 LDG.E.U16 R241, [R56.64] ;  /* 0x0000000638f1a981 */ /* 0x000364000c1e1500 */
[----:B0-----:R-:W-:-:S02]  /*3ab0*/  IMAD.WIDE R54, R26, 0x2, R188 ;  /* 0x000000021a367825 */ /* 0x001fc400078e02bc */
[----:B------:R0:W5:Y:S02]  /*3ac0*/  @!P2 LDG.E.U16 R218, [R224.64] ;  /* 0x00000006e0daa981 */ /* 0x000164000c1e1500 */
        /* <DEDUP_REMOVED lines=8> */
[----:B------:R0:W5:Y:S01]  /*3b50*/  @!P2 LDG.E.U16 R237, [R226.64] ;  /* 0x00000006e2eda981 */ /* 0x000162000c1e1500 */
[----:B------:R-:W-:Y:S01]  /*3b60*/  PRMT R251, RZ, 0x7610, R251 ;  /* 0x00007610fffb7816 */ /* 0x000fe200000000fb */
[C---:B------:R-:W-:Y:S01]  /*3b70*/  IMAD.WIDE R52, R26.reuse, 0x2, R190 ;  /* 0x000000021a347825 */ /* 0x040fe200078e02be */
[----:B------:R-:W-:Y:S01]  /*3b80*/  PRMT R230, RZ, 0x7610, R230 ;  /* 0x00007610ffe67816 */ /* 0x000fe200000000e6 */
[----:B------:R0:W5:Y:S02]  /*3b90*/  @!P2 LDG.E.U16 R243, [R56.64] ;  /* 0x0000000638f3a981 */ /* 0x000164000c1e1500 */
[----:B-1----:R-:W-:-:S02]  /*3ba0*/  IMAD.WIDE R54, R26, 0x2, R198 ;  /* 0x000000021a367825 */ /* 0x002fc400078e02c6 */
[----:B------:R1:W5:Y:S02]  /*3bb0*/  @!P2 LDG.E.U16 R220, [R224.64] ;  /* 0x00000006e0dca981 */ /* 0x000364000c1e1500 */
[C---:B0-----:R-:W-:Y:S02]  /*3bc0*/  IMAD.WIDE R226, R26.reuse, 0x2, R184 ;  /* 0x000000021ae27825 */ /* 0x041fe400078e02b8 */
[----:B------:R-:W5:Y:S02]  /*3bd0*/  @!P2 LDG.E.U16 R249, [R52.64] ;  /* 0x0000000634f9a981 */ /* 0x000f64000c1e1500 */
[C---:B------:R-:W-:Y:S02]  /*3be0*/  IMAD.WIDE R56, R26.reuse, 0x2, R192 ;  /* 0x000000021a387825 */ /* 0x040fe400078e02c0 */
[----:B------:R-:W5:Y:S02]  /*3bf0*/  @!P2 LDG.E.U16 R228, [R54.64] ;  /* 0x0000000636e4a981 */ /* 0x000f64000c1e1500 */
[----:B-1----:R-:W-:-:S02]  /*3c00*/  IMAD.WIDE R224, R26, 0x2, R200 ;  /* 0x000000021ae07825 */ /* 0x002fc400078e02c8 */
[----:B------:R-:W5:Y:S04]  /*3c10*/  @!P2 LDG.E.U16 R247, [R226.64] ;  /* 0x00000006e2f7a981 */ /* 0x000f68000c1e1500 */
[----:B------:R-:W5:Y:S04]  /*3c20*/  @!P2 LDG.E.U16 R251, [R56.64] ;  /* 0x0000000638fba981 */ /* 0x000f68000c1e1500 */
[----:B------:R-:W5:Y:S04]  /*3c30*/  @!P2 LDG.E.U16 R230, [R224.64] ;  /* 0x00000006e0e6a981 */ /* 0x000f68000c1e1500 */
[----:B--2---:R-:W-:Y:S04]  /*3c40*/  STS.U16 [R41], R58 ;  /* 0x0000003a29007388 */ /* 0x004fe80000000400 */
[----:B------:R-:W-:Y:S04]  /*3c50*/  STS.U16 [R41+0x400], R68 ;  /* 0x0004004429007388 */ /* 0x000fe80000000400 */
[----:B------:R-:W-:Y:S04]  /*3c60*/  STS.U16 [R41+0x800], R70 ;  /* 0x0008004629007388 */ /* 0x000fe80000000400 */
[----:B------:R-:W-:Y:S04]  /*3c70*/  STS.U16 [R41+0xc00], R72 ;  /* 0x000c004829007388 */ /* 0x000fe80000000400 */
[----:B------:R-:W-:Y:S04]  /*3c80*/  STS.U16 [R41+0x1000], R74 ;  /* 0x0010004a29007388 */ /* 0x000fe80000000400 */
[----:B------:R-:W-:Y:S04]  /*3c90*/  STS.U16 [R41+0x1400], R76 ;  /* 0x0014004c29007388 */ /* 0x000fe80000000400 */
[----:B---3--:R-:W-:Y:S04]  /*3ca0*/  STS.U16 [R41+0x1800], R78 ;  /* 0x0018004e29007388 */ /* 0x008fe80000000400 */
[----:B----4-:R-:W-:Y:S04]  /*3cb0*/  STS.U16 [R41+0x1c00], R80 ;  /* 0x001c005029007388 */ /* 0x010fe80000000400 */
[----:B-----5:R-:W-:Y:S04]  /*3cc0*/  STS.U16 [R41+0x2000], R82 ;  /* 0x0020005229007388 */ /* 0x020fe80000000400 */
[----:B------:R-:W-:Y:S04]  /*3cd0*/  STS.U16 [R41+0x2400], R84 ;  /* 0x0024005429007388 */ /* 0x000fe80000000400 */
        /* <DEDUP_REMOVED lines=54> */
[----:B------:R-:W-:Y:S06]  /*4040*/  BAR.SYNC.DEFER_BLOCKING 0x0 ;  /* 0x0000000000007b1d */ /* 0x000fec0000010000 */
[----:B------:R-:W-:Y:S04]  /*4050*/  LDSM.16.MT88.4 R68, [R47] ;  /* 0x000000002f44783b */ /* 0x000fe80000004200 */
[----:B------:R-:W0:Y:S04]  /*4060*/  LDSM.16.M88.4 R56, [R7+0x4000] ;  /* 0x004000000738783b */ /* 0x000e280000000200 */
[----:B------:R-:W1:Y:S04]  /*4070*/  LDSM.16.M88.4 R52, [R7+0x6000] ;  /* 0x006000000734783b */ /* 0x000e680000000200 */
[----:B------:R-:W2:Y:S04]  /*4080*/  LDSM.16.MT88.4 R72, [R50] ;  /* 0x000000003248783b */ /* 0x000ea80000004200 */
[----:B------:R-:W3:Y:S04]  /*4090*/  LDSM.16.MT88.4 R88, [R47+0x800] ;  /* 0x000800002f58783b */ /* 0x000ee80000004200 */
[----:B------:R-:W4:Y:S04]  /*40a0*/  LDSM.16.MT88.4 R84, [R50+0x800] ;  /* 0x000800003254783b */ /* 0x000f280000004200 */
[----:B------:R-:W-:Y:S04]  /*40b0*/  LDSM.16.M88.4 R80, [R49+0x4000] ;  /* 0x004000003150783b */ /* 0x000fe80000000200 */
[----:B------:R-:W-:Y:S01]  /*40c0*/  LDSM.16.M88.4 R76, [R49+0x6000] ;  /* 0x00600000314c783b */ /* 0x000fe20000000200 */
[C---:B0-----:R-:W-:Y:S08]  /*40d0*/  HMMA.16816.F32 R96, R68.reuse, R56, R96 ;  /* 0x000000384460723c */ /* 0x041ff00000001860 */
[----:B-1----:R-:W-:Y:S01]  /*40e0*/  HMMA.16816.F32 R92, R68, R52, R92 ;  /* 0x00000034445c723c */ /* 0x002fe2000000185c */
[----:B------:R-:W0:Y:S07]  /*40f0*/  LDSM.16.MT88.4 R68, [R47+0x1000] ;  /* 0x001000002f44783b */ /* 0x000e2e0000004200 */
[C---:B--2---:R-:W-:Y:S08]  /*4100*/  HMMA.16816.F32 R64, R72.reuse, R56, R64 ;  /* 0x000000384840723c */ /* 0x044ff00000001840 */
[----:B------:R-:W-:Y:S01]  /*4110*/  HMMA.16816.F32 R60, R72, R52, R60 ;  /* 0x00000034483c723c */ /* 0x000fe2000000183c */
[----:B------:R-:W1:Y:S07]  /*4120*/  LDSM.16.MT88.4 R72, [R50+0x1000] ;  /* 0x001000003248783b */ /* 0x000e6e0000004200 */
[C---:B---3--:R-:W-:Y:S08]  /*4130*/  HMMA.16816.F32 R96, R88.reuse, R58, R96 ;  /* 0x0000003a5860723c */ /* 0x048ff00000001860 */
[----:B------:R-:W-:Y:S08]  /*4140*/  HMMA.16816.F32 R92, R88, R54, R92 ;  /* 0x00000036585c723c */ /* 0x000ff0000000185c */
[C---:B----4-:R-:W-:Y:S01]  /*4150*/  HMMA.16816.F32 R64, R84.reuse, R58, R64 ;  /* 0x0000003a5440723c */ /* 0x050fe20000001840 */
[----:B------:R-:W2:Y:S07]  /*4160*/  LDSM.16.MT88.4 R56, [R47+0x1800] ;  /* 0x001800002f38783b */ /* 0x000eae0000004200 */
[----:B------:R-:W-:Y:S01]  /*4170*/  HMMA.16816.F32 R60, R84, R54, R60 ;  /* 0x00000036543c723c */ /* 0x000fe2000000183c */
[----:B------:R-:W3:Y:S04]  /*4180*/  LDSM.16.MT88.4 R52, [R50+0x1800] ;  /* 0x001800003234783b */ /* 0x000ee80000004200 */
[----:B------:R-:W-:Y:S03]  /*4190*/  LDSM.16.M88.4 R84, [R7+0x6080] ;  /* 0x006080000754783b */ /* 0x000fe60000000200 */
[C---:B0-----:R-:W-:Y:S08]  /*41a0*/  HMMA.16816.F32 R96, R68.reuse, R80, R96 ;  /* 0x000000504460723c */ /* 0x041ff00000001860 */
[----:B------:R-:W-:Y:S01]  /*41b0*/  HMMA.16816.F32 R92, R68, R76, R92 ;  /* 0x0000004c445c723c */ /* 0x000fe2000000185c */
[----:B------:R-:W0:Y:S07]  /*41c0*/  LDSM.16.MT88.4 R68, [R47+0x2000] ;  /* 0x002000002f44783b */ /* 0x000e2e0000004200 */
[C---:B-1----:R-:W-:Y:S08]  /*41d0*/  HMMA.16816.F32 R64, R72.reuse, R80, R64 ;  /* 0x000000504840723c */ /* 0x042ff00000001840 */
[----:B------:R-:W-:Y:S01]  /*41e0*/  HMMA.16816.F32 R60, R72, R76, R60 ;  /* 0x0000004c483c723c */ /* 0x000fe2000000183c */
[----:B------:R-:W1:Y:S07]  /*41f0*/  LDSM.16.M88.4 R72, [R7+0x4080] ;  /* 0x004080000748783b */ /* 0x000e6e0000000200 */
[C---:B--2---:R-:W-:Y:S08]  /*4200*/  HMMA.16816.F32 R96, R56.reuse, R82, R96 ;  /* 0x000000523860723c */ /* 0x044ff00000001860 */
[----:B------:R-:W-:Y:S01]  /*4210*/  HMMA.16816.F32 R92, R56, R78, R92 ;  /* 0x0000004e385c723c */ /* 0x000fe2000000185c */
[----:B------:R-:W2:Y:S07]  /*4220*/  LDSM.16.MT88.4 R56, [R50+0x2000] ;  /* 0x002000003238783b */ /* 0x000eae0000004200 */
[C---:B---3--:R-:W-:Y:S01]  /*4230*/  HMMA.16816.F32 R80, R52.reuse, R82, R64 ;  /* 0x000000523450723c */ /* 0x048fe20000001840 */
[----:B------:R-:W3:Y:S07]  /*4240*/  LDSM.16.MT88.4 R64, [R47+0x2800] ;  /* 0x002800002f40783b */ /* 0x000eee0000004200 */
[----:B------:R-:W-:Y:S01]  /*4250*/  HMMA.16816.F32 R60, R52, R78, R60 ;  /* 0x0000004e343c723c */ /* 0x000fe2000000183c */
[----:B------:R-:W4:Y:S04]  /*4260*/  LDSM.16.MT88.4 R52, [R50+0x2800] ;  /* 0x002800003234783b */ /* 0x000f280000004200 */
[----:B------:R-:W-:Y:S03]  /*4270*/  LDSM.16.M88.4 R76, [R49+0x6080] ;  /* 0x00608000314c783b */ /* 0x000fe60000000200 */
[C---:B0-----:R-:W-:Y:S08]  /*4280*/  HMMA.16816.F32 R92, R68.reuse, R84, R92 ;  /* 0x00000054445c723c */ /* 0x041ff0000000185c */
[-C--:B-1----:R-:W-:Y:S01]  /*4290*/  HMMA.16816.F32 R96, R68, R72.reuse, R96 ;  /* 0x000000484460723c */ /* 0x082fe20000001860 */
[----:B------:R-:W-:Y:S07]  /*42a0*/  LDSM.16.M88.4 R68, [R49+0x4080] ;  /* 0x004080003144783b */ /* 0x000fee0000000200 */
[C---:B--2---:R-:W-:Y:S08]  /*42b0*/  HMMA.16816.F32 R80, R56.reuse, R72, R80 ;  /* 0x000000483850723c */ /* 0x044ff00000001850 */
[----:B------:R-:W-:Y:S01]  /*42c0*/  HMMA.16816.F32 R60, R56, R84, R60 ;  /* 0x00000054383c723c */ /* 0x000fe2000000183c */
[----:B------:R-:W0:Y:S07]  /*42d0*/  LDSM.16.MT88.4 R56, [R47+0x3000] ;  /* 0x003000002f38783b */ /* 0x000e2e0000004200 */
[C---:B---3--:R-:W-:Y:S08]  /*42e0*/  HMMA.16816.F32 R96, R64.reuse, R74, R96 ;  /* 0x0000004a4060723c */ /* 0x048ff00000001860 */
[----:B------:R-:W-:Y:S01]  /*42f0*/  HMMA.16816.F32 R92, R64, R86, R92 ;  /* 0x00000056405c723c */ /* 0x000fe2000000185c */
[----:B------:R-:W1:Y:S07]  /*4300*/  LDSM.16.MT88.4 R64, [R50+0x3000] ;  /* 0x003000003240783b */ /* 0x000e6e0000004200 */
[C---:B----4-:R-:W-:Y:S08]  /*4310*/  HMMA.16816.F32 R80, R52.reuse, R74, R80 ;  /* 0x0000004a3450723c */ /* 0x050ff00000001850 */
[----:B------:R-:W-:Y:S01]  /*4320*/  HMMA.16816.F32 R60, R52, R86, R60 ;  /* 0x00000056343c723c */ /* 0x000fe2000000183c */
[----:B------:R-:W2:Y:S07]  /*4330*/  LDSM.16.MT88.4 R52, [R47+0x3800] ;  /* 0x003800002f34783b */ /* 0x000eae0000004200 */
[C---:B0-----:R-:W-:Y:S08]  /*4340*/  HMMA.16816.F32 R96, R56.reuse, R68, R96 ;  /* 0x000000443860723c */ /* 0x041ff00000001860 */
[----:B------:R-:W-:Y:S01]  /*4350*/  HMMA.16816.F32 R92, R56, R76, R92 ;  /* 0x0000004c385c723c */ /* 0x000fe2000000185c */
[----:B------:R-:W0:Y:S07]  /*4360*/  LDSM.16.MT88.4 R56, [R50+0x3800] ;  /* 0x003800003238783b */ /* 0x000e2e0000004200 */
[C---:B-1----:R-:W-:Y:S08]  /*4370*/  HMMA.16816.F32 R80, R64.reuse, R68, R80 ;  /* 0x000000444050723c */ /* 0x042ff00000001850 */
[----:B------:R-:W-:Y:S01]  /*4380*/  HMMA.16816.F32 R60, R64, R76, R60 ;  /* 0x0000004c403c723c */ /* 0x000fe2000000183c */
[----:B------:R-:W-:-:S04]  /*4390*/  IADD3 R51, R51, -0x1, RZ ;  /* 0xffffffff33337810 */ /* 0x000fc80007ffe0ff */
[----:B------:R-:W-:Y:S01]  /*43a0*/  ISETP.NE.U32.AND P1, PT, R51, RZ, PT ;  /* 0x000000ff3300720c */ /* 0x000fe20003f25070 */
[C---:B------:R-:W-:Y:S01]  /*43b0*/  IMAD.WIDE R214, R24.reuse, 0x2, R154 ;  /* 0x0000000218d67825 */ /* 0x040fe200078e029a */
[----:B------:R-:W-:Y:S01]  /*43c0*/  UIADD3 UR4, UR4, -0x80, URZ ;  /* 0xffffff8004047890 */ /* 0x000fe2000fffe03f */
[----:B--2---:R-:W-:Y:S02]  /*43d0*/  HMMA.16816.F32 R96, R52, R70, R96 ;  /* 0x000000463460723c */ /* 0x004fe40000001860 */
[----:B------:R-:W-:-:S04]  /*43e0*/  IMAD.WIDE R212, R24, 0x2, R152 ;  /* 0x0000000218d47825 */ /* 0x000fc800078e0298 */
[C---:B------:R-:W-:Y:S02]  /*43f0*/  IMAD.WIDE R152, R24.reuse, 0x2, R142 ;  /* 0x0000000218987825 */ /* 0x040fe400078e028e */
[----:B------:R-:W-:Y:S02]  /*4400*/  HMMA.16816.F32 R92, R52, R78, R92 ;  /* 0x0000004e345c723c */ /* 0x000fe4000000185c */
[----:B------:R-:W-:-:S04]  /*4410*/  IMAD.WIDE R200, R24, 0x2, R200 ;  /* 0x0000000218c87825 */ /* 0x000fc800078e02c8 */
[C---:B------:R-:W-:Y:S02]  /*4420*/  IMAD.WIDE R198, R24.reuse, 0x2, R198 ;  /* 0x0000000218c67825 */ /* 0x040fe400078e02c6 */
[----:B0-----:R-:W-:Y:S02]  /*4430*/  HMMA.16816.F32 R64, R56, R70, R80 ;  /* 0x000000463840723c */ /* 0x001fe40000001850 */
[----:B------:R-:W-:-:S04]  /*4440*/  IMAD.WIDE R196, R24, 0x2, R196 ;  /* 0x0000000218c47825 */ /* 0x000fc800078e02c4 */
[C---:B------:R-:W-:Y:S02]  /*4450*/  IMAD.WIDE R194, R24.reuse, 0x2, R194 ;  /* 0x0000000218c27825 */ /* 0x040fe400078e02c2 */
[----:B------:R-:W-:Y:S02]  /*4460*/  HMMA.16816.F32 R60, R56, R78, R60 ;  /* 0x0000004e383c723c */ /* 0x000fe4000000183c */
[----:B------:R-:W-:-:S04]  /*4470*/  IMAD.WIDE R192, R24, 0x2, R192 ;  /* 0x0000000218c07825 */ /* 0x000fc800078e02c0 */
        /* <DEDUP_REMOVED lines=17> */
[----:B------:R-:W-:Y:S02]  /*4590*/  IMAD.MOV.U32 R219, RZ, RZ, R215 ;  /* 0x000000ffffdb7224 */ /* 0x000fe400078e00d7 */
[----:B------:R-:W-:-:S04]  /*45a0*/  IMAD.WIDE R150, R24, 0x2, R150 ;  /* 0x0000000218967825 */ /* 0x000fc800078e0296 */
[----:B------:R-:W-:Y:S02]  /*45b0*/  IMAD.MOV.U32 R217, RZ, RZ, R213 ;  /* 0x000000ffffd97224 */ /* 0x000fe400078e00d5 */
[----:B------:R-:W-:-:S04]  /*45c0*/  IMAD.WIDE R148, R24, 0x2, R148 ;  /* 0x0000000218947825 */ /* 0x000fc800078e0294 */
[----:B------:R-:W-:-:S04]  /*45d0*/  IMAD.WIDE R146, R24, 0x2, R146 ;  /* 0x0000000218927825 */ /* 0x000fc800078e0292 */
[----:B------:R-:W-:-:S04]  /*45e0*/  IMAD.WIDE R144, R24, 0x2, R144 ;  /* 0x0000000218907825 */ /* 0x000fc800078e0290 */
[----:B------:R-:W-:-:S04]  /*45f0*/  IMAD.WIDE R140, R24, 0x2, R140 ;  /* 0x00000002188c7825 */ /* 0x000fc800078e028c */
[----:B------:R-:W-:-:S04]  /*4600*/  IMAD.WIDE R154, R24, 0x2, R138 ;  /* 0x00000002189a7825 */ /* 0x000fc800078e028a */
[----:B------:R-:W-:-:S04]  /*4610*/  IMAD.WIDE R142, R24, 0x2, R136 ;  /* 0x00000002188e7825 */ /* 0x000fc800078e0288 */
[----:B------:R-:W-:Y:S01]  /*4620*/  IMAD.WIDE R164, R25, 0x2, R164 ;  /* 0x0000000219a47825 */ /* 0x000fe200078e02a4 */
[----:B------:R-:W-:Y:S01]  /*4630*/  @!P1 CALL.REL.NOINC `(.L_x_2) ;  /* 0x0000001000009944 */ /* 0x000fe20003c00000 */
[----:B------:R-:W-:Y:S05]  /*4640*/  BRA `(.L_x_3) ;  /* 0xffffe73000007947 */ /* 0x000fea000383ffff */
.L_x_2:
[----:B------:R-:W-:Y:S02]  /*4650*/  F2FP.PACK_AB R63, R63, R67 ;  /* 0x000000433f3f723e */ /* 0x000fe400000000ff */
[----:B------:R-:W-:Y:S02]  /*4660*/  F2FP.PACK_AB R62, R62, R66 ;  /* 0x000000423e3e723e */ /* 0x000fe400000000ff */
[----:B------:R-:W-:Y:S02]  /*4670*/  F2FP.PACK_AB R95, R95, R99 ;  /* 0x000000635f5f723e */ /* 0x000fe400000000ff */
[----:B------:R-:W-:Y:S02]  /*4680*/  F2FP.PACK_AB R94, R94, R98 ;  /* 0x000000625e5e723e */ /* 0x000fe400000000ff */
[----:B------:R-:W-:Y:S02]  /*4690*/  F2FP.PACK_AB R61, R61, R65 ;  /* 0x000000413d3d723e */ /* 0x000fe400000000ff */
[----:B------:R-:W-:-:S02]  /*46a0*/  F2FP.PACK_AB R60, R60, R64 ;  /* 0x000000403c3c723e */ /* 0x000fc400000000ff */
[----:B------:R-:W-:Y:S02]  /*46b0*/  F2FP.PACK_AB R93, R93, R97 ;  /* 0x000000615d5d723e */ /* 0x000fe400000000ff */
[----:B------:R-:W-:Y:S02]  /*46c0*/  F2FP.PACK_AB R92, R92, R96 ;  /* 0x000000605c5c723e */ /* 0x000fe400000000ff */
.L_x_1:
[----:B------:R-:W-:Y:S01]  /*46d0*/  BAR.SYNC.DEFER_BLOCKING 0x0 ;  /* 0x0000000000007b1d */ /* 0x000fe20000010000 */
[----:B------:R-:W-:Y:S01]  /*46e0*/  LOP3.LUT R7, R4, 0x3c, RZ, 0xc0, !PT ;  /* 0x0000003c04077812 */ /* 0x000fe200078ec0ff */
[C---:B------:R-:W-:Y:S01]  /*46f0*/  IMAD.SHL.U32 R6, R0.reuse, 0x8, RZ ;  /* 0x0000000800067824 */ /* 0x040fe200078e00ff */
[----:B------:R-:W-:Y:S02]  /*4700*/  LOP3.LUT R4, R0, 0x60, RZ, 0xc0, !PT ;  /* 0x0000006000047812 */ /* 0x000fe400078ec0ff */
[--C-:B------:R-:W-:Y:S02]  /*4710*/  SHF.R.S32.HI R8, RZ, 0x3, R0.reuse ;  /* 0x00000003ff087819 */ /* 0x100fe40000011400 */
[----:B------:R-:W-:Y:S01]  /*4720*/  SHF.R.S32.HI R10, RZ, 0x4, R0 ;  /* 0x00000004ff0a7819 */ /* 0x000fe20000011400 */
[----:B------:R-:W-:Y:S01]  /*4730*/  IMAD R7, R4, 0x10, R7 ;  /* 0x0000001004077824 */ /* 0x000fe200078e0207 */
[----:B------:R-:W-:-:S02]  /*4740*/  SEL R0, RZ, 0x1004, !P0 ;  /* 0x00001004ff007807 */ /* 0x000fc40004000000 */
[----:B------:R-:W-:Y:S02]  /*4750*/  LOP3.LUT R9, R6, 0x38, RZ, 0xc0, !PT ;  /* 0x0000003806097812 */ /* 0x000fe400078ec0ff */
[----:B------:R-:W-:Y:S02]  /*4760*/  LOP3.LUT R0, R7, R0, RZ, 0x3c, !PT ;  /* 0x0000000007007212 */ /* 0x000fe400078e3cff */
[----:B------:R-:W-:Y:S01]  /*4770*/  SGXT R6, R8, 0x1 ;  /* 0x000000010806781a */ /* 0x000fe20000000200 */
[----:B------:R-:W-:Y:S01]  /*4780*/  IMAD R9, R4, 0x4, R9 ;  /* 0x0000000404097824 */ /* 0x000fe200078e0209 */
[----:B------:R-:W-:Y:S01]  /*4790*/  LOP3.LUT R0, R0, 0x40, R5, 0xf8, !PT ;  /* 0x0000004000007812 */ /* 0x000fe200078ef805 */
[----:B------:R-:W-:Y:S01]  /*47a0*/  IMAD R5, R2, c[0x0][0x194], RZ ;  /* 0x0000650002057a24 */ /* 0x000fe200078e02ff */
[----:B------:R-:W-:Y:S02]  /*47b0*/  SHF.R.U32.HI R11, RZ, 0x1, R134 ;  /* 0x00000001ff0b7819 */ /* 0x000fe40000011686 */
[----:B------:R-:W-:-:S02]  /*47c0*/  LOP3.LUT R4, R0, 0x40, RZ, 0x3c, !PT ;  /* 0x0000004000047812 */ /* 0x000fc400078e3cff */
[----:B------:R-:W-:Y:S01]  /*47d0*/  SGXT R8, R10, 0x1 ;  /* 0x000000010a08781a */ /* 0x000fe20000000200 */
[----:B------:R-:W-:Y:S01]  /*47e0*/  STS [R0], R92 ;  /* 0x0000005c00007388 */ /* 0x000fe20000000800 */
[----:B------:R-:W-:Y:S02]  /*47f0*/  LOP3.LUT R6, R11, 0x840, R6, 0x78, !PT ;  /* 0x000008400b067812 */ /* 0x000fe400078e7806 */
[----:B------:R-:W-:Y:S01]  /*4800*/  LOP3.LUT R8, R8, 0x1004, RZ, 0xc0, !PT ;  /* 0x0000100408087812 */ /* 0x000fe200078ec0ff */
[----:B------:R-:W-:Y:S01]  /*4810*/  STS [R0+0x100], R93 ;  /* 0x0001005d00007388 */ /* 0x000fe20000000800 */
[----:B------:R-:W-:Y:S02]  /*4820*/  ISETP.GE.AND P0, PT, R2, c[0x0][0x178], PT ;  /* 0x00005e0002007a0c */ /* 0x000fe40003f06270 */
[----:B------:R-:W-:Y:S01]  /*4830*/  IADD3 R20, R8, R6, R9 ;  /* 0x0000000608147210 */ /* 0x000fe20007ffe009 */
[----:B------:R-:W-:Y:S01]  /*4840*/  STS [R0+0x80], R60 ;  /* 0x0000803c00007388 */ /* 0x000fe20000000800 */
[----:B------:R-:W-:-:S02]  /*4850*/  LOP3.LUT R2, R3, 0x4, R132, 0xfe, !PT ;  /* 0x0000000403027812 */ /* 0x000fc400078efe84 */
[----:B------:R-:W-:Y:S01]  /*4860*/  LOP3.LUT R21, R20, 0x4, RZ, 0x3c, !PT ;  /* 0x0000000414157812 */ /* 0x000fe200078e3cff */
[----:B------:R0:W-:Y:S01]  /*4870*/  STS [R0+0x180], R61 ;  /* 0x0001803d00007388 */ /* 0x0001e20000000800 */
[C---:B------:R-:W-:Y:S01]  /*4880*/  LEA R22, P2, R5.reuse, c[0x0][0x170], 0x1 ;  /* 0x00005c0005167a11 */ /* 0x040fe200078408ff */
[C---:B------:R-:W-:Y:S01]  /*4890*/  IMAD R9, R2.reuse, c[0x0][0x198], RZ ;  /* 0x0000660002097a24 */ /* 0x040fe200078e02ff */
[----:B------:R-:W-:Y:S01]  /*48a0*/  ISETP.LT.AND P4, PT, R2, c[0x0][0x17c], !P0 ;  /* 0x00005f0002007a0c */ /* 0x000fe20004781270 */
[----:B------:R-:W-:Y:S01]  /*48b0*/  STS [R4+0x800], R94 ;  /* 0x0008005e04007388 */ /* 0x000fe20000000800 */
[----:B------:R-:W-:Y:S02]  /*48c0*/  LEA.HI.X.SX32 R24, R5, c[0x0][0x174], 0x1, P2 ;  /* 0x00005d0005187a11 */ /* 0x000fe400010f0eff */
[C-C-:B------:R-:W-:Y:S01]  /*48d0*/  LOP3.LUT R13, R3.reuse, 0x38, R132.reuse, 0xfe, !PT ;  /* 0x00000038030d7812 */ /* 0x140fe200078efe84 */
[----:B------:R-:W-:Y:S01]  /*48e0*/  STS [R4+0x900], R95 ;  /* 0x0009005f04007388 */ /* 0x000fe20000000800 */
[----:B------:R-:W-:-:S02]  /*48f0*/  LOP3.LUT R12, R3, 0x34, R132, 0xfe, !PT ;  /* 0x00000034030c7812 */ /* 0x000fc400078efe84 */
[C-C-:B0-----:R-:W-:Y:S01]  /*4900*/  LOP3.LUT R0, R3.reuse, 0x3c, R132.reuse, 0xfe, !PT ;  /* 0x0000003c03007812 */ /* 0x141fe200078efe84 */
[----:B------:R-:W-:Y:S01]  /*4910*/  STS [R4+0x880], R62 ;  /* 0x0008803e04007388 */ /* 0x000fe20000000800 */
[C-C-:B------:R-:W-:Y:S02]  /*4920*/  LOP3.LUT R14, R3.reuse, 0x30, R132.reuse, 0xfe, !PT ;  /* 0x00000030030e7812 */ /* 0x140fe400078efe84 */
[C-C-:B------:R-:W-:Y:S01]  /*4930*/  LOP3.LUT R15, R3.reuse, 0x2c, R132.reuse, 0xfe, !PT ;  /* 0x0000002c030f7812 */ /* 0x140fe200078efe84 */
[----:B------:R0:W-:Y:S01]  /*4940*/  STS [R4+0x980], R63 ;  /* 0x0009803f04007388 */ /* 0x0001e20000000800 */
[C-C-:B------:R-:W-:Y:S02]  /*4950*/  LOP3.LUT R16, R3.reuse, 0x28, R132.reuse, 0xfe, !PT ;  /* 0x0000002803107812 */ /* 0x140fe400078efe84 */
[C-C-:B------:R-:W-:Y:S01]  /*4960*/  LOP3.LUT R17, R3.reuse, 0x24, R132.reuse, 0xfe, !PT ;  /* 0x0000002403117812 */ /* 0x140fe200078efe84 */
[----:B------:R-:W-:Y:S01]  /*4970*/  BAR.SYNC.DEFER_BLOCKING 0x0 ;  /* 0x0000000000007b1d */ /* 0x000fe20000010000 */
[----:B------:R-:W-:-:S02]  /*4980*/  LOP3.LUT R18, R3, 0x20, R132, 0xfe, !PT ;  /* 0x0000002003127812 */ /* 0x000fc400078efe84 */
[C-C-:B------:R-:W-:Y:S02]  /*4990*/  LOP3.LUT R11, R3.reuse, 0x1c, R132.reuse, 0xfe, !PT ;  /* 0x0000001c030b7812 */ /* 0x140fe400078efe84 */
[C-C-:B------:R-:W-:Y:S02]  /*49a0*/  LOP3.LUT R10, R3.reuse, 0x18, R132.reuse, 0xfe, !PT ;  /* 0x00000018030a7812 */ /* 0x140fe400078efe84 */
[C---:B0-----:R-:W-:Y:S02]  /*49b0*/  LOP3.LUT R4, R3.reuse, R132, RZ, 0xfc, !PT ;  /* 0x0000008403047212 */ /* 0x041fe400078efcff */
[----:B------:R-:W-:Y:S02]  /*49c0*/  LOP3.LUT R8, R3, 0x14, R132, 0xfe, !PT ;  /* 0x0000001403087812 */ /* 0x000fe400078efe84 */
[C---:B------:R-:W-:Y:S01]  /*49d0*/  ISETP.LT.AND P1, PT, R4.reuse, c[0x0][0x17c], !P0 ;  /* 0x00005f0004007a0c */ /* 0x040fe20004721270 */
[----:B------:R-:W-:Y:S01]  /*49e0*/  IMAD R6, R4, c[0x0][0x198], RZ ;  /* 0x0000660004067a24 */ /* 0x000fe200078e02ff */
[----:B------:R-:W-:-:S02]  /*49f0*/  LEA R2, P3, R9, R22, 0x1 ;  /* 0x0000001609027211 */ /* 0x000fc400078608ff */
[----:B------:R-:W-:Y:S02]  /*4a00*/  LOP3.LUT R7, R3, 0x10, R132, 0xfe, !PT ;  /* 0x0000001003077812 */ /* 0x000fe400078efe84 */
[----:B------:R-:W-:-:S03]  /*4a10*/  LEA R4, P2, R6, R22, 0x1 ;  /* 0x0000001606047211 */ /* 0x000fc600078408ff */
[----:B------:R-:W-:Y:S01]  /*4a20*/  IMAD R19, R7, c[0x0][0x198], RZ ;  /* 0x0000660007137a24 */ /* 0x000fe200078e02ff */
[-C--:B------:R-:W-:Y:S02]  /*4a30*/  LEA.HI.X.SX32 R5, R6, R24.reuse, 0x1, P2 ;  /* 0x0000001806057211 */ /* 0x080fe400010f0eff */
[C-C-:B------:R-:W-:Y:S01]  /*4a40*/  LOP3.LUT R6, R3.reuse, 0xc, R132.reuse, 0xfe, !PT ;  /* 0x0000000c03067812 */ /* 0x140fe200078efe84 */
[----:B------:R-:W0:Y:S01]  /*4a50*/  LDS R23, [R20] ;  /* 0x0000000014177984 */ /* 0x000e220000000800 */
[----:B------:R-:W-:Y:S02]  /*4a60*/  LOP3.LUT R132, R3, 0x8, R132, 0xfe, !PT ;  /* 0x0000000803847812 */ /* 0x000fe400078efe84 */
[----:B------:R-:W-:Y:S01]  /*4a70*/  LEA.HI.X.SX32 R3, R9, R24, 0x1, P3 ;  /* 0x0000001809037211 */ /* 0x000fe200018f0eff */
[----:B------:R-:W1:Y:S01]  /*4a80*/  LDS R31, [R21] ;  /* 0x00000000151f7984 */ /* 0x000e620000000800 */
[C---:B------:R-:W-:Y:S01]  /*4a90*/  ISETP.LT.AND P3, PT, R132.reuse, c[0x0][0x17c], !P0 ;  /* 0x00005f0084007a0c */ /* 0x040fe20004761270 */
[----:B------:R-:W-:-:S02]  /*4aa0*/  IMAD R132, R132, c[0x0][0x198], RZ ;  /* 0x0000660084847a24 */ /* 0x000fc400078e02ff */
[----:B------:R-:W2:Y:S01]  /*4ab0*/  LDS R25, [R20+0x200] ;  /* 0x0002000014197984 */ /* 0x000ea20000000800 */
[----:B------:R-:W-:-:S03]  /*4ac0*/  IMAD R9, R6, c[0x0][0x198], RZ ;  /* 0x0000660006097a24 */ /* 0x000fc600078e02ff */
[----:B------:R-:W3:Y:S04]  /*4ad0*/  LDS R33, [R21+0x200] ;  /* 0x0002000015217984 */ /* 0x000ee80000000800 */
[----:B------:R-:W4:Y:S04]  /*4ae0*/  LDS R27, [R20+0x400] ;  /* 0x00040000141b7984 */ /* 0x000f280000000800 */
[----:B------:R-:W5:Y:S04]  /*4af0*/  LDS R35, [R21+0x400] ;  /* 0x0004000015237984 */ /* 0x000f680000000800 */
[----:B------:R0:W3:Y:S04]  /*4b00*/  LDS R29, [R20+0x600] ;  /* 0x00060000141d7984 */ /* 0x0000e80000000800 */
[----:B------:R-:W4:Y:S01]  /*4b10*/  LDS R21, [R21+0x600] ;  /* 0x0006000015157984 */ /* 0x000f220000000800 */
[----:B0-----:R-:W-:-:S03]  /*4b20*/  IMAD R20, R8, c[0x0][0x198], RZ ;  /* 0x0000660008147a24 */ /* 0x001fc600078e02ff */
[----:B------:R0:W-:Y:S01]  /*4b30*/  @P1 STG.E.U16 [R4.64], R23 ;  /* 0x0000001704001986 */ /* 0x0001e2000c101506 */
[----:B------:R-:W-:-:S03]  /*4b40*/  ISETP.LT.AND P1, PT, R7, c[0x0][0x17c], !P0 ;  /* 0x00005f0007007a0c */ /* 0x000fc60004721270 */
[----:B-1----:R1:W-:Y:S01]  /*4b50*/  @P4 STG.E.U16 [R2.64], R31 ;  /* 0x0000001f02004986 */ /* 0x0023e2000c101506 */
[----:B------:R-:W-:Y:S02]  /*4b60*/  ISETP.LT.AND P4, PT, R6, c[0x0][0x17c], !P0 ;  /* 0x00005f0006007a0c */ /* 0x000fe40004781270 */
[----:B------:R-:W-:-:S04]  /*4b70*/  LEA R6, P2, R132, R22, 0x1 ;  /* 0x0000001684067211 */ /* 0x000fc800078408ff */
[----:B------:R-:W-:Y:S02]  /*4b80*/  LEA.HI.X.SX32 R7, R132, R24, 0x1, P2 ;  /* 0x0000001884077211 */ /* 0x000fe400010f0eff */
[----:B------:R-:W-:Y:S02]  /*4b90*/  ISETP.LT.AND P2, PT, R8, c[0x0][0x17c], !P0 ;  /* 0x00005f0008007a0c */ /* 0x000fe40004741270 */
[-C--:B0-----:R-:W-:Y:S01]  /*4ba0*/  LEA R4, P5, R9, R22.reuse, 0x1 ;  /* 0x0000001609047211 */ /* 0x081fe200078a08ff */
[----:B--2---:R0:W-:Y:S01]  /*4bb0*/  @P3 STG.E.U16 [R6.64], R25 ;  /* 0x0000001906003986 */ /* 0x0041e2000c101506 */
[-C--:B-1----:R-:W-:Y:S02]  /*4bc0*/  LEA R2, P6, R19, R22.reuse, 0x1 ;  /* 0x0000001613027211 */ /* 0x082fe400078c08ff */
[----:B------:R-:W-:Y:S02]  /*4bd0*/  LEA R8, P3, R20, R22, 0x1 ;  /* 0x0000001614087211 */ /* 0x000fe400078608ff */
[----:B------:R-:W-:-:S02]  /*4be0*/  LEA.HI.X.SX32 R5, R9, R24, 0x1, P5 ;  /* 0x0000001809057211 */ /* 0x000fc400028f0eff */
[-C--:B------:R-:W-:Y:S01]  /*4bf0*/  LEA.HI.X.SX32 R3, R19, R24.reuse, 0x1, P6 ;  /* 0x0000001813037211 */ /* 0x080fe200030f0eff */
[----:B------:R-:W-:Y:S01]  /*4c00*/  IMAD R19, R10, c[0x0][0x198], RZ ;  /* 0x000066000a137a24 */ /* 0x000fe200078e02ff */
[----:B------:R-:W-:Y:S01]  /*4c10*/  LEA.HI.X.SX32 R9, R20, R24, 0x1, P3 ;  /* 0x0000001814097211 */ /* 0x000fe200018f0eff */
[----:B---3--:R1:W-:Y:S01]  /*4c20*/  @P4 STG.E.U16 [R4.64], R33 ;  /* 0x0000002104004986 */ /* 0x0083e2000c101506 */
[----:B------:R-:W-:Y:S01]  /*4c30*/  ISETP.LT.AND P3, PT, R10, c[0x0][0x17c], !P0 ;  /* 0x00005f000a007a0c */ /* 0x000fe20004761270 */
[----:B0-----:R-:W-:Y:S01]  /*4c40*/  IMAD R7, R11, c[0x0][0x198], RZ ;  /* 0x000066000b077a24 */ /* 0x001fe200078e02ff */
[----:B------:R-:W-:Y:S01]  /*4c50*/  LEA R10, P4, R19, R22, 0x1 ;  /* 0x00000016130a7211 */ /* 0x000fe200078808ff */
[----:B----4-:R0:W-:Y:S01]  /*4c60*/  @P1 STG.E.U16 [R2.64], R27 ;  /* 0x0000001b02001986 */ /* 0x0101e2000c101506 */
[C---:B------:R-:W-:Y:S01]  /*4c70*/  ISETP.LT.AND P1, PT, R18.reuse, c[0x0][0x17c], !P0 ;  /* 0x00005f0012007a0c */ /* 0x040fe20004721270 */
[----:B------:R-:W-:Y:S01]  /*4c80*/  IMAD R18, R18, c[0x0][0x198], RZ ;  /* 0x0000660012127a24 */ /* 0x000fe200078e02ff */
[----:B------:R-:W-:Y:S01]  /*4c90*/  PRMT R23, R23, 0x7632, R23 ;  /* 0x0000763217177816 */ /* 0x000fe20000000017 */
[----:B-----5:R2:W-:Y:S01]  /*4ca0*/  @P2 STG.E.U16 [R8.64], R35 ;  /* 0x0000002308002986 */ /* 0x0205e2000c101506 */
[----:B------:R-:W-:-:S02]  /*4cb0*/  ISETP.LT.AND P2, PT, R11, c[0x0][0x17c], !P0 ;  /* 0x00005f000b007a0c */ /* 0x000fc40004741270 */
[----:B------:R-:W-:Y:S02]  /*4cc0*/  LEA.HI.X.SX32 R11, R19, R24, 0x1, P4 ;  /* 0x00000018130b7211 */ /* 0x000fe400020f0eff */
[C---:B------:R-:W-:Y:S01]  /*4cd0*/  ISETP.LT.AND P4, PT, R17.reuse, c[0x0][0x17c], !P0 ;  /* 0x00005f0011007a0c */ /* 0x040fe20004781270 */
[----:B------:R-:W-:Y:S01]  /*4ce0*/  IMAD R17, R17, c[0x0][0x198], RZ ;  /* 0x0000660011117a24 */ /* 0x000fe200078e02ff */
[-C--:B-1----:R-:W-:Y:S01]  /*4cf0*/  LEA R4, P5, R7, R22.reuse, 0x1 ;  /* 0x0000001607047211 */ /* 0x082fe200078a08ff */
[----:B------:R1:W-:Y:S01]  /*4d00*/  @P3 STG.E.U16 [R10.64], R29 ;  /* 0x0000001d0a003986 */ /* 0x0003e2000c101506 */
[-C--:B0-----:R-:W-:Y:S02]  /*4d10*/  LEA R2, P3, R18, R22.reuse, 0x1 ;  /* 0x0000001612027211 */ /* 0x081fe400078608ff */
[----:B------:R-:W-:Y:S01]  /*4d20*/  LEA R6, P6, R17, R22, 0x1 ;  /* 0x0000001611067211 */ /* 0x000fe200078c08ff */
[----:B--2---:R-:W-:Y:S01]  /*4d30*/  IMAD R9, R12, c[0x0][0x198], RZ ;  /* 0x000066000c097a24 */ /* 0x004fe200078e02ff */
[----:B------:R-:W-:-:S02]  /*4d40*/  LEA.HI.X.SX32 R5, R7, R24, 0x1, P5 ;  /* 0x0000001807057211 */ /* 0x000fc400028f0eff */
[-C--:B------:R-:W-:Y:S02]  /*4d50*/  LEA.HI.X.SX32 R3, R18, R24.reuse, 0x1, P3 ;  /* 0x0000001812037211 */ /* 0x080fe400018f0eff */
[----:B------:R-:W-:Y:S01]  /*4d60*/  PRMT R31, R31, 0x7632, R31 ;  /* 0x000076321f1f7816 */ /* 0x000fe2000000001f */
[----:B------:R0:W-:Y:S01]  /*4d70*/  @P2 STG.E.U16 [R4.64], R21 ;  /* 0x0000001504002986 */ /* 0x0001e2000c101506 */
[----:B------:R-:W-:Y:S01]  /*4d80*/  LEA.HI.X.SX32 R7, R17, R24, 0x1, P6 ;  /* 0x0000001811077211 */ /* 0x000fe200030f0eff */
[----:B-1----:R-:W-:Y:S01]  /*4d90*/  IMAD R11, R13, c[0x0][0x198], RZ ;  /* 0x000066000d0b7a24 */ /* 0x002fe200078e02ff */
[C---:B------:R-:W-:Y:S01]  /*4da0*/  ISETP.LT.AND P3, PT, R14.reuse, c[0x0][0x17c], !P0 ;  /* 0x00005f000e007a0c */ /* 0x040fe20004761270 */
[----:B------:R1:W-:Y:S01]  /*4db0*/  @P1 STG.E.U16 [R2.64], R23 ;  /* 0x0000001702001986 */ /* 0x0003e2000c101506 */
[----:B------:R-:W-:Y:S01]  /*4dc0*/  IMAD R14, R14, c[0x0][0x198], RZ ;  /* 0x000066000e0e7a24 */ /* 0x000fe200078e02ff */
[C---:B------:R-:W-:Y:S01]  /*4dd0*/  ISETP.LT.AND P5, PT, R16.reuse, c[0x0][0x17c], !P0 ;  /* 0x00005f0010007a0c */ /* 0x040fe200047a1270 */
[----:B------:R-:W-:Y:S01]  /*4de0*/  IMAD R16, R16, c[0x0][0x198], RZ ;  /* 0x0000660010107a24 */ /* 0x000fe200078e02ff */
[----:B------:R2:W-:Y:S01]  /*4df0*/  @P4 STG.E.U16 [R6.64], R31 ;  /* 0x0000001f06004986 */ /* 0x0005e2000c101506 */
[C---:B------:R-:W-:Y:S01]  /*4e00*/  ISETP.LT.AND P4, PT, R15.reuse, c[0x0][0x17c], !P0 ;  /* 0x00005f000f007a0c */ /* 0x040fe20004781270 */
[----:B------:R-:W-:Y:S01]  /*4e10*/  IMAD R15, R15, c[0x0][0x198], RZ ;  /* 0x000066000f0f7a24 */ /* 0x000fe200078e02ff */
[----:B------:R-:W-:Y:S01]  /*4e20*/  PRMT R25, R25, 0x7632, R25 ;  /* 0x0000763219197816 */ /* 0x000fe20000000019 */
[----:B------:R-:W-:Y:S01]  /*4e30*/  IMAD R17, R0, c[0x0][0x198], RZ ;  /* 0x0000660000117a24 */ /* 0x000fe200078e02ff */
[----:B0-----:R-:W-:-:S02]  /*4e40*/  LEA R4, P6, R16, R22, 0x1 ;  /* 0x0000001610047211 */ /* 0x001fc400078c08ff */
[----:B------:R-:W-:Y:S02]  /*4e50*/  PRMT R33, R33, 0x7632, R33 ;  /* 0x0000763221217816 */ /* 0x000fe40000000021 */
[C---:B-1----:R-:W-:Y:S02]  /*4e60*/  LEA R2, P1, R15.reuse, R22, 0x1 ;  /* 0x000000160f027211 */ /* 0x042fe400078208ff */
[----:B------:R-:W-:Y:S02]  /*4e70*/  LEA.HI.X.SX32 R5, R16, R24, 0x1, P6 ;  /* 0x0000001810057211 */ /* 0x000fe400030f0eff */
[----:B--2---:R-:W-:Y:S02]  /*4e80*/  LEA R6, P2, R14, R22, 0x1 ;  /* 0x000000160e067211 */ /* 0x004fe400078408ff */
[----:B------:R-:W-:Y:S01]  /*4e90*/  LEA.HI.X.SX32 R3, R15, R24, 0x1, P1 ;  /* 0x000000180f037211 */ /* 0x000fe200008f0eff */
[----:B------:R0:W-:Y:S01]  /*4ea0*/  @P5 STG.E.U16 [R4.64], R25 ;  /* 0x0000001904005986 */ /* 0x0001e2000c101506 */
[----:B------:R-:W-:-:S02]  /*4eb0*/  LEA R10, P1, R11, R22, 0x1 ;  /* 0x000000160b0a7211 */ /* 0x000fc400078208ff */
[-C--:B------:R-:W-:Y:S01]  /*4ec0*/  LEA.HI.X.SX32 R7, R14, R24.reuse, 0x1, P2 ;  /* 0x000000180e077211 */ /* 0x080fe200010f0eff */
[----:B------:R1:W-:Y:S01]  /*4ed0*/  @P4 STG.E.U16 [R2.64], R33 ;  /* 0x0000002102004986 */ /* 0x0003e2000c101506 */
[----:B------:R-:W-:Y:S02]  /*4ee0*/  ISETP.LT.AND P2, PT, R12, c[0x0][0x17c], !P0 ;  /* 0x00005f000c007a0c */ /* 0x000fe40004741270 */
[----:B------:R-:W-:Y:S02]  /*4ef0*/  LEA.HI.X.SX32 R11, R11, R24, 0x1, P1 ;  /* 0x000000180b0b7211 */ /* 0x000fe400008f0eff */
[----:B------:R-:W-:Y:S02]  /*4f00*/  ISETP.LT.AND P1, PT, R13, c[0x0][0x17c], !P0 ;  /* 0x00005f000d007a0c */ /* 0x000fe40004721270 */
[----:B------:R-:W-:Y:S02]  /*4f10*/  ISETP.LT.AND P0, PT, R0, c[0x0][0x17c], !P0 ;  /* 0x00005f0000007a0c */ /* 0x000fe40004701270 */
[----:B------:R-:W-:-:S02]  /*4f20*/  LEA R8, P6, R9, R22, 0x1 ;  /* 0x0000001609087211 */ /* 0x000fc400078c08ff */
[----:B------:R-:W-:Y:S02]  /*4f30*/  PRMT R27, R27, 0x7632, R27 ;  /* 0x000076321b1b7816 */ /* 0x000fe4000000001b */
[----:B------:R-:W-:Y:S02]  /*4f40*/  LEA.HI.X.SX32 R9, R9, R24, 0x1, P6 ;  /* 0x0000001809097211 */ /* 0x000fe400030f0eff */
[----:B------:R-:W-:Y:S01]  /*4f50*/  PRMT R35, R35, 0x7632, R35 ;  /* 0x0000763223237816 */ /* 0x000fe20000000023 */
[----:B------:R1:W-:Y:S01]  /*4f60*/  @P3 STG.E.U16 [R6.64], R27 ;  /* 0x0000001b06003986 */ /* 0x0003e2000c101506 */
[----:B0-----:R-:W-:Y:S02]  /*4f70*/  PRMT R5, R29, 0x7632, R5 ;  /* 0x000076321d057816 */ /* 0x001fe40000000005 */
[C---:B------:R-:W-:Y:S01]  /*4f80*/  LEA R12, P6, R17.reuse, R22, 0x1 ;  /* 0x00000016110c7211 */ /* 0x040fe200078c08ff */
[----:B------:R1:W-:Y:S03]  /*4f90*/  @P2 STG.E.U16 [R8.64], R35 ;  /* 0x0000002308002986 */ /* 0x0003e6000c101506 */
[----:B------:R-:W-:Y:S01]  /*4fa0*/  LEA.HI.X.SX32 R13, R17, R24, 0x1, P6 ;  /* 0x00000018110d7211 */ /* 0x000fe200030f0eff */
[----:B------:R1:W-:Y:S01]  /*4fb0*/  @P1 STG.E.U16 [R10.64], R5 ;  /* 0x000000050a001986 */ /* 0x0003e2000c101506 */
[----:B------:R-:W-:Y:S07]  /*4fc0*/  @!P0 EXIT ;  /* 0x000000000000894d */ /* 0x000fee0003800000 */
[----:B-1----:R-:W-:-:S05]  /*4fd0*/  PRMT R6, R21, 0x7632, R6 ;  /* 0x0000763215067816 */ /* 0x002fca0000000006 */
[----:B------:R-:W-:Y:S01]  /*4fe0*/  STG.E.U16 [R12.64], R6 ;  /* 0x000000060c007986 */ /* 0x000fe2000c101506 */
[----:B------:R-:W-:Y:S05]  /*4ff0*/  EXIT ;  /* 0x000000000000794d */ /* 0x000fea0003800000 */
.L_x_4:
[----:B------:R-:W-:-:S00]  /*5000*/  BRA `(.L_x_4) ;  /* 0xfffffff000007947 */ /* 0x000fc0000383ffff */
[----:B------:R-:W-:-:S00]  /*5010*/  NOP ;  /* 0x0000000000007918 */ /* 0x000fc00000000000 */
        /* <DEDUP_REMOVED lines=14> */
.L_x_5:


//--------------------- .nv.shared.matmul_kernel  --------------------------
	.section	.nv.shared.matmul_kernel,"aw",@nobits
	.sectionflags	@""
	.align	16
